//
// Generated by NVIDIA NVVM Compiler
//
// Compiler Build ID: CL-36424714
// Cuda compilation tools, release 13.0, V13.0.88
// Based on NVVM 20.0.0
//

.version 9.0
.target sm_100
.address_size 64

	// .globl	_Z9buildMeshPdS_

.visible .entry _Z9buildMeshPdS_(
	.param .u64 .ptr .align 1 _Z9buildMeshPdS__param_0,
	.param .u64 .ptr .align 1 _Z9buildMeshPdS__param_1
)
{
	.reg .pred 	%p<2>;
	.reg .b32 	%r<5>;
	.reg .b64 	%rd<8>;
	.reg .b64 	%fd<3>;

	ld.param.u64 	%rd1, [_Z9buildMeshPdS__param_0];
	ld.param.u64 	%rd2, [_Z9buildMeshPdS__param_1];
	mov.u32 	%r2, %tid.x;
	mov.u32 	%r3, %ctaid.x;
	mov.u32 	%r4, %ntid.x;
	mad.lo.s32 	%r1, %r3, %r4, %r2;
	setp.gt.s32 	%p1, %r1, 40;
	@%p1 bra 	$L__BB0_2;
	cvta.to.global.u64 	%rd3, %rd2;
	cvta.to.global.u64 	%rd4, %rd1;
	cvt.rn.f64.s32 	%fd1, %r1;
	mul.f64 	%fd2, %fd1, 0d3FA999999999999A;
	mul.wide.s32 	%rd5, %r1, 8;
	add.s64 	%rd6, %rd4, %rd5;
	st.global.f64 	[%rd6], %fd2;
	add.s64 	%rd7, %rd3, %rd5;
	st.global.f64 	[%rd7], %fd2;
$L__BB0_2:
	ret;

}
	// .globl	_Z16initializeArraysPdS_S_S_
.visible .entry _Z16initializeArraysPdS_S_S_(
	.param .u64 .ptr .align 1 _Z16initializeArraysPdS_S_S__param_0,
	.param .u64 .ptr .align 1 _Z16initializeArraysPdS_S_S__param_1,
	.param .u64 .ptr .align 1 _Z16initializeArraysPdS_S_S__param_2,
	.param .u64 .ptr .align 1 _Z16initializeArraysPdS_S_S__param_3
)
{
	.reg .pred 	%p<4>;
	.reg .b32 	%r<11>;
	.reg .b64 	%rd<15>;

	ld.param.u64 	%rd1, [_Z16initializeArraysPdS_S_S__param_0];
	ld.param.u64 	%rd2, [_Z16initializeArraysPdS_S_S__param_1];
	ld.param.u64 	%rd3, [_Z16initializeArraysPdS_S_S__param_2];
	ld.param.u64 	%rd4, [_Z16initializeArraysPdS_S_S__param_3];
	mov.u32 	%r2, %tid.x;
	mov.u32 	%r3, %ctaid.x;
	mov.u32 	%r4, %ntid.x;
	mad.lo.s32 	%r5, %r3, %r4, %r2;
	mov.u32 	%r6, %tid.y;
	mov.u32 	%r7, %ctaid.y;
	mov.u32 	%r8, %ntid.y;
	mad.lo.s32 	%r9, %r7, %r8, %r6;
	mad.lo.s32 	%r1, %r9, 41, %r5;
	setp.gt.s32 	%p1, %r5, 40;
	setp.gt.u32 	%p2, %r9, 40;
	or.pred  	%p3, %p1, %p2;
	@%p3 bra 	$L__BB1_2;
	cvta.to.global.u64 	%rd5, %rd1;
	cvta.to.global.u64 	%rd6, %rd2;
	cvta.to.global.u64 	%rd7, %rd3;
	cvta.to.global.u64 	%rd8, %rd4;
	mul.wide.s32 	%rd9, %r1, 8;
	add.s64 	%rd10, %rd5, %rd9;
	mov.b64 	%rd11, 0;
	st.global.u64 	[%rd10], %rd11;
	add.s64 	%rd12, %rd6, %rd9;
	st.global.u64 	[%rd12], %rd11;
	add.s64 	%rd13, %rd7, %rd9;
	st.global.u64 	[%rd13], %rd11;
	add.s64 	%rd14, %rd8, %rd9;
	st.global.u64 	[%rd14], %rd11;
$L__BB1_2:
	ret;

}
	// .globl	_Z5solvePdS_S_S_S_S_
.visible .entry _Z5solvePdS_S_S_S_S_(
	.param .u64 .ptr .align 1 _Z5solvePdS_S_S_S_S__param_0,
	.param .u64 .ptr .align 1 _Z5solvePdS_S_S_S_S__param_1,
	.param .u64 .ptr .align 1 _Z5solvePdS_S_S_S_S__param_2,
	.param .u64 .ptr .align 1 _Z5solvePdS_S_S_S_S__param_3,
	.param .u64 .ptr .align 1 _Z5solvePdS_S_S_S_S__param_4,
	.param .u64 .ptr .align 1 _Z5solvePdS_S_S_S_S__param_5
)
{
	.reg .pred 	%p<13>;
	.reg .b32 	%r<20>;
	.reg .b64 	%rd<38>;
	.reg .b64 	%fd<117>;

	ld.param.u64 	%rd12, [_Z5solvePdS_S_S_S_S__param_0];
	ld.param.u64 	%rd13, [_Z5solvePdS_S_S_S_S__param_1];
	ld.param.u64 	%rd11, [_Z5solvePdS_S_S_S_S__param_2];
	ld.param.u64 	%rd14, [_Z5solvePdS_S_S_S_S__param_3];
	cvta.to.global.u64 	%rd15, %rd14;
	cvta.to.global.u64 	%rd1, %rd13;
	cvta.to.global.u64 	%rd2, %rd12;
	mov.u32 	%r7, %tid.x;
	mov.u32 	%r8, %ctaid.x;
	mov.u32 	%r9, %ntid.x;
	mad.lo.s32 	%r1, %r8, %r9, %r7;
	mov.u32 	%r10, %tid.y;
	mov.u32 	%r11, %ctaid.y;
	mov.u32 	%r12, %ntid.y;
	mad.lo.s32 	%r13, %r11, %r12, %r10;
	mul.lo.s32 	%r3, %r13, 41;
	add.s32 	%r4, %r3, %r1;
	add.s32 	%r14, %r1, -1;
	add.s32 	%r15, %r13, -1;
	max.u32 	%r16, %r14, %r15;
	setp.lt.u32 	%p1, %r16, 39;
	setp.gt.u32 	%p2, %r16, 38;
	mul.wide.s32 	%rd16, %r4, 8;
	add.s64 	%rd3, %rd2, %rd16;
	mul.wide.u32 	%rd17, %r4, 8;
	add.s64 	%rd4, %rd1, %rd17;
	add.s64 	%rd5, %rd1, %rd16;
	add.s64 	%rd6, %rd15, %rd17;
	@%p2 bra 	$L__BB2_2;
	add.s64 	%rd19, %rd2, %rd17;
	ld.global.f64 	%fd1, [%rd19+8];
	ld.global.f64 	%fd2, [%rd3+-8];
	sub.f64 	%fd3, %fd1, %fd2;
	div.rn.f64 	%fd4, %fd3, 0d3FB999999999999A;
	ld.global.f64 	%fd5, [%rd4+328];
	ld.global.f64 	%fd6, [%rd5+-328];
	sub.f64 	%fd7, %fd5, %fd6;
	div.rn.f64 	%fd8, %fd7, 0d3FB999999999999A;
	add.f64 	%fd9, %fd4, %fd8;
	mul.f64 	%fd10, %fd9, 0d4059000000000000;
	mul.f64 	%fd11, %fd4, %fd4;
	sub.f64 	%fd12, %fd10, %fd11;
	ld.global.f64 	%fd13, [%rd19+328];
	ld.global.f64 	%fd14, [%rd3+-328];
	sub.f64 	%fd15, %fd13, %fd14;
	div.rn.f64 	%fd16, %fd15, 0d3FB999999999999A;
	add.f64 	%fd17, %fd16, %fd16;
	ld.global.f64 	%fd18, [%rd4+8];
	ld.global.f64 	%fd19, [%rd5+-8];
	sub.f64 	%fd20, %fd18, %fd19;
	div.rn.f64 	%fd21, %fd20, 0d3FB999999999999A;
	mul.f64 	%fd22, %fd17, %fd21;
	sub.f64 	%fd23, %fd12, %fd22;
	mul.f64 	%fd24, %fd8, %fd8;
	sub.f64 	%fd25, %fd23, %fd24;
	st.global.f64 	[%rd6], %fd25;
$L__BB2_2:
	cvta.to.global.u64 	%rd20, %rd11;
	bar.sync 	0;
	add.s64 	%rd7, %rd20, %rd17;
	add.s64 	%rd8, %rd20, %rd16;
	mul.wide.s32 	%rd23, %r1, 8;
	add.s64 	%rd9, %rd20, %rd23;
	mul.wide.u32 	%rd24, %r3, 8;
	add.s64 	%rd10, %rd20, %rd24;
	mov.b32 	%r19, 0;
	not.pred 	%p3, %p1;
$L__BB2_3:
	@%p3 bra 	$L__BB2_5;
	ld.global.f64 	%fd26, [%rd7+8];
	ld.global.f64 	%fd27, [%rd8+-8];
	add.f64 	%fd28, %fd26, %fd27;
	ld.global.f64 	%fd29, [%rd7+328];
	ld.global.f64 	%fd30, [%rd8+-328];
	add.f64 	%fd31, %fd29, %fd30;
	mul.f64 	%fd32, %fd31, 0d3F647AE147AE147C;
	fma.rn.f64 	%fd33, %fd28, 0d3F647AE147AE147C, %fd32;
	ld.global.f64 	%fd34, [%rd6];
	mul.f64 	%fd35, %fd34, 0d3FA999999999999A;
	mul.f64 	%fd36, %fd35, 0d3FA999999999999A;
	mul.f64 	%fd37, %fd36, 0d3FA999999999999A;
	mul.f64 	%fd38, %fd37, 0d3FA999999999999A;
	sub.f64 	%fd39, %fd33, %fd38;
	div.rn.f64 	%fd40, %fd39, 0d3F847AE147AE147C;
	st.global.f64 	[%rd7], %fd40;
$L__BB2_5:
	setp.ne.s32 	%p4, %r13, 0;
	bar.sync 	0;
	@%p4 bra 	$L__BB2_7;
	ld.global.f64 	%fd41, [%rd9+328];
	st.global.f64 	[%rd9], %fd41;
	mov.b64 	%rd25, 0;
	st.global.u64 	[%rd9+13120], %rd25;
$L__BB2_7:
	setp.ne.s32 	%p5, %r1, 0;
	@%p5 bra 	$L__BB2_9;
	ld.global.f64 	%fd42, [%rd10+8];
	st.global.f64 	[%rd10], %fd42;
	ld.global.f64 	%fd43, [%rd10+312];
	st.global.f64 	[%rd10+320], %fd43;
$L__BB2_9:
	bar.sync 	0;
	@%p3 bra 	$L__BB2_11;
	ld.global.f64 	%fd44, [%rd7+8];
	ld.global.f64 	%fd45, [%rd8+-8];
	add.f64 	%fd46, %fd44, %fd45;
	ld.global.f64 	%fd47, [%rd7+328];
	ld.global.f64 	%fd48, [%rd8+-328];
	add.f64 	%fd49, %fd47, %fd48;
	mul.f64 	%fd50, %fd49, 0d3F647AE147AE147C;
	fma.rn.f64 	%fd51, %fd46, 0d3F647AE147AE147C, %fd50;
	ld.global.f64 	%fd52, [%rd6];
	mul.f64 	%fd53, %fd52, 0d3FA999999999999A;
	mul.f64 	%fd54, %fd53, 0d3FA999999999999A;
	mul.f64 	%fd55, %fd54, 0d3FA999999999999A;
	mul.f64 	%fd56, %fd55, 0d3FA999999999999A;
	sub.f64 	%fd57, %fd51, %fd56;
	div.rn.f64 	%fd58, %fd57, 0d3F847AE147AE147C;
	st.global.f64 	[%rd7], %fd58;
$L__BB2_11:
	setp.ne.s32 	%p7, %r13, 0;
	bar.sync 	0;
	@%p7 bra 	$L__BB2_13;
	ld.global.f64 	%fd59, [%rd9+328];
	st.global.f64 	[%rd9], %fd59;
	mov.b64 	%rd26, 0;
	st.global.u64 	[%rd9+13120], %rd26;
$L__BB2_13:
	setp.ne.s32 	%p8, %r1, 0;
	@%p8 bra 	$L__BB2_15;
	ld.global.f64 	%fd60, [%rd10+8];
	st.global.f64 	[%rd10], %fd60;
	ld.global.f64 	%fd61, [%rd10+312];
	st.global.f64 	[%rd10+320], %fd61;
$L__BB2_15:
	bar.sync 	0;
	add.s32 	%r19, %r19, 2;
	setp.ne.s32 	%p9, %r19, 50;
	@%p9 bra 	$L__BB2_3;
	@%p3 bra 	$L__BB2_18;
	add.s32 	%r18, %r3, %r1;
	mul.wide.u32 	%rd27, %r18, 8;
	add.s64 	%rd28, %rd2, %rd27;
	ld.global.f64 	%fd62, [%rd28];
	mul.f64 	%fd63, %fd62, 0d3F847AE147AE147B;
	div.rn.f64 	%fd64, %fd63, 0d3FA999999999999A;
	ld.global.f64 	%fd65, [%rd3+-8];
	sub.f64 	%fd66, %fd62, %fd65;
	mul.f64 	%fd67, %fd64, %fd66;
	sub.f64 	%fd68, %fd62, %fd67;
	ld.global.f64 	%fd69, [%rd4];
	mul.f64 	%fd70, %fd69, 0d3F847AE147AE147B;
	div.rn.f64 	%fd71, %fd70, 0d3FA999999999999A;
	ld.global.f64 	%fd72, [%rd3+-328];
	sub.f64 	%fd73, %fd62, %fd72;
	mul.f64 	%fd74, %fd71, %fd73;
	sub.f64 	%fd75, %fd68, %fd74;
	ld.global.f64 	%fd76, [%rd7+8];
	ld.global.f64 	%fd77, [%rd8+-8];
	sub.f64 	%fd78, %fd76, %fd77;
	mul.f64 	%fd79, %fd78, 0d3FB9999999999999;
	sub.f64 	%fd80, %fd75, %fd79;
	ld.global.f64 	%fd81, [%rd28+8];
	add.f64 	%fd82, %fd62, %fd62;
	sub.f64 	%fd83, %fd81, %fd82;
	add.f64 	%fd84, %fd65, %fd83;
	fma.rn.f64 	%fd85, %fd84, 0d3FB47AE147AE147A, %fd80;
	ld.global.f64 	%fd86, [%rd28+328];
	sub.f64 	%fd87, %fd86, %fd82;
	add.f64 	%fd88, %fd72, %fd87;
	fma.rn.f64 	%fd89, %fd88, 0d3FB47AE147AE147A, %fd85;
	st.global.f64 	[%rd28], %fd89;
	ld.global.f64 	%fd90, [%rd4];
	mul.f64 	%fd91, %fd89, 0d3F847AE147AE147B;
	div.rn.f64 	%fd92, %fd91, 0d3FA999999999999A;
	ld.global.f64 	%fd93, [%rd5+-8];
	sub.f64 	%fd94, %fd90, %fd93;
	mul.f64 	%fd95, %fd94, %fd92;
	sub.f64 	%fd96, %fd90, %fd95;
	mul.f64 	%fd97, %fd90, 0d3F847AE147AE147B;
	div.rn.f64 	%fd98, %fd97, 0d3FA999999999999A;
	ld.global.f64 	%fd99, [%rd5+-328];
	sub.f64 	%fd100, %fd90, %fd99;
	mul.f64 	%fd101, %fd98, %fd100;
	sub.f64 	%fd102, %fd96, %fd101;
	ld.global.f64 	%fd103, [%rd7+328];
	ld.global.f64 	%fd104, [%rd8+-328];
	sub.f64 	%fd105, %fd103, %fd104;
	mul.f64 	%fd106, %fd105, 0d3FB9999999999999;
	sub.f64 	%fd107, %fd102, %fd106;
	ld.global.f64 	%fd108, [%rd4+8];
	add.f64 	%fd109, %fd90, %fd90;
	sub.f64 	%fd110, %fd108, %fd109;
	add.f64 	%fd111, %fd93, %fd110;
	fma.rn.f64 	%fd112, %fd111, 0d3FB47AE147AE147A, %fd107;
	ld.global.f64 	%fd113, [%rd4+328];
	sub.f64 	%fd114, %fd113, %fd109;
	add.f64 	%fd115, %fd99, %fd114;
	fma.rn.f64 	%fd116, %fd115, 0d3FB47AE147AE147A, %fd112;
	st.global.f64 	[%rd4], %fd116;
$L__BB2_18:
	setp.ne.s32 	%p11, %r13, 0;
	bar.sync 	0;
	@%p11 bra 	$L__BB2_20;
	mul.wide.s32 	%rd29, %r1, 8;
	add.s64 	%rd30, %rd2, %rd29;
	mov.b64 	%rd31, 0;
	st.global.u64 	[%rd30], %rd31;
	mov.b64 	%rd32, 4607182418800017408;
	st.global.u64 	[%rd30+13120], %rd32;
	add.s64 	%rd33, %rd1, %rd29;
	st.global.u64 	[%rd33], %rd31;
	st.global.u64 	[%rd33+13120], %rd31;
$L__BB2_20:
	setp.ne.s32 	%p12, %r1, 0;
	@%p12 bra 	$L__BB2_22;
	mul.wide.u32 	%rd34, %r3, 8;
	add.s64 	%rd35, %rd2, %rd34;
	mov.b64 	%rd36, 0;
	st.global.u64 	[%rd35], %rd36;
	st.global.u64 	[%rd35+320], %rd36;
	add.s64 	%rd37, %rd1, %rd34;
	st.global.u64 	[%rd37], %rd36;
	st.global.u64 	[%rd37+320], %rd36;
$L__BB2_22:
	ret;

}


// ===== COMPILED SASS (sm_100) =====

	.target	sm_100

	.elftype	@"ET_EXEC"


//--------------------- .note.nv.tkinfo           --------------------------
	.section	.note.nv.tkinfo,"",@"SHT_NOTE"
	.sectionflags	@"SHF_NOTE_NV_TKINFO"
	.tkinfo
        /*0018*/ 	.word	0x00000002
        /*0030*/ 	.string	""
        /*0030*/ 	.string	"ptxas"
        /*0030*/ 	.string	"Cuda compilation tools, release 13.0, V13.0.88"
        /*0030*/ 	.string	"Build cuda_13.0.r13.0/compiler.36424714_0"
        /*0030*/ 	.string	"-arch sm_100 -m 64 "



//--------------------- .note.nv.cuinfo           --------------------------
	.section	.note.nv.cuinfo,"",@"SHT_NOTE"
	.sectionflags	@"SHF_NOTE_NV_CUINFO"
        /*0018*/ 	.short	0x0002
        /*001a*/ 	.short	0x0064
        /*001c*/ 	.short	0x0082
	.zero		2


//--------------------- .nv.info                  --------------------------
	.section	.nv.info,"",@"SHT_CUDA_INFO"
	.align	4


	//----- nvinfo : EIATTR_REGCOUNT
	.align		4
        /*0000*/ 	.byte	0x04, 0x2f
        /*0002*/ 	.short	(.L_1 - .L_0)
	.align		4
.L_0:
        /*0004*/ 	.word	index@(_Z9buildMeshPdS_)
        /*0008*/ 	.word	0x0000000c


	//----- nvinfo : EIATTR_FRAME_SIZE
	.align		4
.L_1:
        /*000c*/ 	.byte	0x04, 0x11
        /*000e*/ 	.short	(.L_3 - .L_2)
	.align		4
.L_2:
        /*0010*/ 	.word	index@(_Z9buildMeshPdS_)
        /*0014*/ 	.word	0x00000000


	//----- nvinfo : EIATTR_REGCOUNT
	.align		4
.L_3:
        /*0018*/ 	.byte	0x04, 0x2f
        /*001a*/ 	.short	(.L_5 - .L_4)
	.align		4
.L_4:
        /*001c*/ 	.word	index@(_Z16initializeArraysPdS_S_S_)
        /*0020*/ 	.word	0x0000000e


	//----- nvinfo : EIATTR_FRAME_SIZE
	.align		4
.L_5:
        /*0024*/ 	.byte	0x04, 0x11
        /*0026*/ 	.short	(.L_7 - .L_6)
	.align		4
.L_6:
        /*0028*/ 	.word	index@(_Z16initializeArraysPdS_S_S_)
        /*002c*/ 	.word	0x00000000


	//----- nvinfo : EIATTR_REGCOUNT
	.align		4
.L_7:
        /*0030*/ 	.byte	0x04, 0x2f
        /*0032*/ 	.short	(.L_9 - .L_8)
	.align		4
.L_8:
        /*0034*/ 	.word	index@(_Z5solvePdS_S_S_S_S_)
        /*0038*/ 	.word	0x0000002c


	//----- nvinfo : EIATTR_FRAME_SIZE
	.align		4
.L_9:
        /*003c*/ 	.byte	0x04, 0x11
        /*003e*/ 	.short	(.L_11 - .L_10)
	.align		4
.L_10:
        /*0040*/ 	.word	index@($__internal_0_$__cuda_sm20_div_rn_f64_full)
        /*0044*/ 	.word	0x00000000


	//----- nvinfo : EIATTR_FRAME_SIZE
	.align		4
.L_11:
        /*0048*/ 	.byte	0x04, 0x11
        /*004a*/ 	.short	(.L_13 - .L_12)
	.align		4
.L_12:
        /*004c*/ 	.word	index@(_Z5solvePdS_S_S_S_S_)
        /*0050*/ 	.word	0x00000000


	//----- nvinfo : EIATTR_MIN_STACK_SIZE
	.align		4
.L_13:
        /*0054*/ 	.byte	0x04, 0x12
        /*0056*/ 	.short	(.L_15 - .L_14)
	.align		4
.L_14:
        /*0058*/ 	.word	index@(_Z5solvePdS_S_S_S_S_)
        /*005c*/ 	.word	0x00000000


	//----- nvinfo : EIATTR_MIN_STACK_SIZE
	.align		4
.L_15:
        /*0060*/ 	.byte	0x04, 0x12
        /*0062*/ 	.short	(.L_17 - .L_16)
	.align		4
.L_16:
        /*0064*/ 	.word	index@(_Z16initializeArraysPdS_S_S_)
        /*0068*/ 	.word	0x00000000


	//----- nvinfo : EIATTR_MIN_STACK_SIZE
	.align		4
.L_17:
        /*006c*/ 	.byte	0x04, 0x12
        /*006e*/ 	.short	(.L_19 - .L_18)
	.align		4
.L_18:
        /*0070*/ 	.word	index@(_Z9buildMeshPdS_)
        /*0074*/ 	.word	0x00000000
.L_19:


//--------------------- .nv.compat                --------------------------
	.section	.nv.compat,"",@"SHT_CUDA_COMPAT_INFO"
	.align	4
        /*0000*/ 	.byte	0x02, 0x09, 0x00, 0x00, 0x02, 0x02, 0x01, 0x00, 0x02, 0x05, 0x05, 0x00, 0x03, 0x07, 0x01, 0x01
        /*0010*/ 	.byte	0x02, 0x03, 0x00, 0x00, 0x02, 0x06, 0x01, 0x00, 0x04, 0x0b, 0x08, 0x00, 0x01, 0x00, 0x00, 0x00
        /*0020*/ 	.byte	0x00, 0x00, 0x00, 0x00


//--------------------- .nv.info._Z5solvePdS_S_S_S_S_ --------------------------
	.section	.nv.info._Z5solvePdS_S_S_S_S_,"",@"SHT_CUDA_INFO"
	.sectionflags	@""
	.align	4


	//----- nvinfo : EIATTR_CUDA_API_VERSION
	.align		4
        /*0000*/ 	.byte	0x04, 0x37
        /*0002*/ 	.short	(.L_21 - .L_20)
.L_20:
        /*0004*/ 	.word	0x00000082


	//----- nvinfo : EIATTR_KPARAM_INFO
	.align		4
.L_21:
        /*0008*/ 	.byte	0x04, 0x17
        /*000a*/ 	.short	(.L_23 - .L_22)
.L_22:
        /*000c*/ 	.word	0x00000000
        /*0010*/ 	.short	0x0005
        /*0012*/ 	.short	0x0028
        /*0014*/ 	.byte	0x00, 0xf5, 0x21, 0x00


	//----- nvinfo : EIATTR_KPARAM_INFO
	.align		4
.L_23:
        /*0018*/ 	.byte	0x04, 0x17
        /*001a*/ 	.short	(.L_25 - .L_24)
.L_24:
        /*001c*/ 	.word	0x00000000
        /*0020*/ 	.short	0x0004
        /*0022*/ 	.short	0x0020
        /*0024*/ 	.byte	0x00, 0xf5, 0x21, 0x00


	//----- nvinfo : EIATTR_KPARAM_INFO
	.align		4
.L_25:
        /*0028*/ 	.byte	0x04, 0x17
        /*002a*/ 	.short	(.L_27 - .L_26)
.L_26:
        /*002c*/ 	.word	0x00000000
        /*0030*/ 	.short	0x0003
        /*0032*/ 	.short	0x0018
        /*0034*/ 	.byte	0x00, 0xf5, 0x21, 0x00


	//----- nvinfo : EIATTR_KPARAM_INFO
	.align		4
.L_27:
        /*0038*/ 	.byte	0x04, 0x17
        /*003a*/ 	.short	(.L_29 - .L_28)
.L_28:
        /*003c*/ 	.word	0x00000000
        /*0040*/ 	.short	0x0002
        /*0042*/ 	.short	0x0010
        /*0044*/ 	.byte	0x00, 0xf5, 0x21, 0x00


	//----- nvinfo : EIATTR_KPARAM_INFO
	.align		4
.L_29:
        /*0048*/ 	.byte	0x04, 0x17
        /*004a*/ 	.short	(.L_31 - .L_30)
.L_30:
        /*004c*/ 	.word	0x00000000
        /*0050*/ 	.short	0x0001
        /*0052*/ 	.short	0x0008
        /*0054*/ 	.byte	0x00, 0xf5, 0x21, 0x00


	//----- nvinfo : EIATTR_KPARAM_INFO
	.align		4
.L_31:
        /*0058*/ 	.byte	0x04, 0x17
        /*005a*/ 	.short	(.L_33 - .L_32)
.L_32:
        /*005c*/ 	.word	0x00000000
        /*0060*/ 	.short	0x0000
        /*0062*/ 	.short	0x0000
        /*0064*/ 	.byte	0x00, 0xf5, 0x21, 0x00


	//----- nvinfo : EIATTR_SPARSE_MMA_MASK
	.align		4
.L_33:
        /*0068*/ 	.byte	0x03, 0x50
        /*006a*/ 	.short	0x0000


	//----- nvinfo : EIATTR_MAXREG_COUNT
	.align		4
        /*006c*/ 	.byte	0x03, 0x1b
        /*006e*/ 	.short	0x00ff


	//----- nvinfo : EIATTR_NUM_BARRIERS
	.align		4
        /*0070*/ 	.byte	0x02, 0x4c
        /*0072*/ 	.byte	0x01
	.zero		1


	//----- nvinfo : EIATTR_MERCURY_ISA_VERSION
	.align		4
        /*0074*/ 	.byte	0x03, 0x5f
        /*0076*/ 	.short	0x0101


	//----- nvinfo : EIATTR_VRC_CTA_INIT_COUNT
	.align		4
        /*0078*/ 	.byte	0x02, 0x4a
	.zero		1
	.zero		1


	//----- nvinfo : EIATTR_EXIT_INSTR_OFFSETS
	.align		4
        /*007c*/ 	.byte	0x04, 0x1c
        /*007e*/ 	.short	(.L_35 - .L_34)


	//   ....[0]....
.L_34:
        /*0080*/ 	.word	0x00001ce0


	//   ....[1]....
        /*0084*/ 	.word	0x00001d70


	//----- nvinfo : EIATTR_CRS_STACK_SIZE
	.align		4
.L_35:
        /*0088*/ 	.byte	0x04, 0x1e
        /*008a*/ 	.short	(.L_37 - .L_36)
.L_36:
        /*008c*/ 	.word	0x00000000


	//----- nvinfo : EIATTR_CBANK_PARAM_SIZE
	.align		4
.L_37:
        /*0090*/ 	.byte	0x03, 0x19
        /*0092*/ 	.short	0x0030


	//----- nvinfo : EIATTR_PARAM_CBANK
	.align		4
        /*0094*/ 	.byte	0x04, 0x0a
        /*0096*/ 	.short	(.L_39 - .L_38)
	.align		4
.L_38:
        /*0098*/ 	.word	index@(.nv.constant0._Z5solvePdS_S_S_S_S_)
        /*009c*/ 	.short	0x0380
        /*009e*/ 	.short	0x0030


	//----- nvinfo : EIATTR_SW_WAR
	.align		4
.L_39:
        /*00a0*/ 	.byte	0x04, 0x36
        /*00a2*/ 	.short	(.L_41 - .L_40)
.L_40:
        /*00a4*/ 	.word	0x00000008
.L_41:


//--------------------- .nv.info._Z16initializeArraysPdS_S_S_ --------------------------
	.section	.nv.info._Z16initializeArraysPdS_S_S_,"",@"SHT_CUDA_INFO"
	.sectionflags	@""
	.align	4


	//----- nvinfo : EIATTR_CUDA_API_VERSION
	.align		4
        /*0000*/ 	.byte	0x04, 0x37
        /*0002*/ 	.short	(.L_43 - .L_42)
.L_42:
        /*0004*/ 	.word	0x00000082


	//----- nvinfo : EIATTR_KPARAM_INFO
	.align		4
.L_43:
        /*0008*/ 	.byte	0x04, 0x17
        /*000a*/ 	.short	(.L_45 - .L_44)
.L_44:
        /*000c*/ 	.word	0x00000000
        /*0010*/ 	.short	0x0003
        /*0012*/ 	.short	0x0018
        /*0014*/ 	.byte	0x00, 0xf5, 0x21, 0x00


	//----- nvinfo : EIATTR_KPARAM_INFO
	.align		4
.L_45:
        /*0018*/ 	.byte	0x04, 0x17
        /*001a*/ 	.short	(.L_47 - .L_46)
.L_46:
        /*001c*/ 	.word	0x00000000
        /*0020*/ 	.short	0x0002
        /*0022*/ 	.short	0x0010
        /*0024*/ 	.byte	0x00, 0xf5, 0x21, 0x00


	//----- nvinfo : EIATTR_KPARAM_INFO
	.align		4
.L_47:
        /*0028*/ 	.byte	0x04, 0x17
        /*002a*/ 	.short	(.L_49 - .L_48)
.L_48:
        /*002c*/ 	.word	0x00000000
        /*0030*/ 	.short	0x0001
        /*0032*/ 	.short	0x0008
        /*0034*/ 	.byte	0x00, 0xf5, 0x21, 0x00


	//----- nvinfo : EIATTR_KPARAM_INFO
	.align		4
.L_49:
        /*0038*/ 	.byte	0x04, 0x17
        /*003a*/ 	.short	(.L_51 - .L_50)
.L_50:
        /*003c*/ 	.word	0x00000000
        /*0040*/ 	.short	0x0000
        /*0042*/ 	.short	0x0000
        /*0044*/ 	.byte	0x00, 0xf5, 0x21, 0x00


	//----- nvinfo : EIATTR_SPARSE_MMA_MASK
	.align		4
.L_51:
        /*0048*/ 	.byte	0x03, 0x50
        /*004a*/ 	.short	0x0000


	//----- nvinfo : EIATTR_MAXREG_COUNT
	.align		4
        /*004c*/ 	.byte	0x03, 0x1b
        /*004e*/ 	.short	0x00ff


	//----- nvinfo : EIATTR_MERCURY_ISA_VERSION
	.align		4
        /*0050*/ 	.byte	0x03, 0x5f
        /*0052*/ 	.short	0x0101


	//----- nvinfo : EIATTR_VRC_CTA_INIT_COUNT
	.align		4
        /*0054*/ 	.byte	0x02, 0x4a
	.zero		1
	.zero		1


	//----- nvinfo : EIATTR_EXIT_INSTR_OFFSETS
	.align		4
        /*0058*/ 	.byte	0x04, 0x1c
        /*005a*/ 	.short	(.L_53 - .L_52)


	//   ....[0]....
.L_52:
        /*005c*/ 	.word	0x000000b0


	//   ....[1]....
        /*0060*/ 	.word	0x000001a0


	//----- nvinfo : EIATTR_CBANK_PARAM_SIZE
	.align		4
.L_53:
        /*0064*/ 	.byte	0x03, 0x19
        /*0066*/ 	.short	0x0020


	//----- nvinfo : EIATTR_PARAM_CBANK
	.align		4
        /*0068*/ 	.byte	0x04, 0x0a
        /*006a*/ 	.short	(.L_55 - .L_54)
	.align		4
.L_54:
        /*006c*/ 	.word	index@(.nv.constant0._Z16initializeArraysPdS_S_S_)
        /*0070*/ 	.short	0x0380
        /*0072*/ 	.short	0x0020


	//----- nvinfo : EIATTR_SW_WAR
	.align		4
.L_55:
        /*0074*/ 	.byte	0x04, 0x36
        /*0076*/ 	.short	(.L_57 - .L_56)
.L_56:
        /*0078*/ 	.word	0x00000008
.L_57:


//--------------------- .nv.info._Z9buildMeshPdS_ --------------------------
	.section	.nv.info._Z9buildMeshPdS_,"",@"SHT_CUDA_INFO"
	.sectionflags	@""
	.align	4


	//----- nvinfo : EIATTR_CUDA_API_VERSION
	.align		4
        /*0000*/ 	.byte	0x04, 0x37
        /*0002*/ 	.short	(.L_59 - .L_58)
.L_58:
        /*0004*/ 	.word	0x00000082


	//----- nvinfo : EIATTR_KPARAM_INFO
	.align		4
.L_59:
        /*0008*/ 	.byte	0x04, 0x17
        /*000a*/ 	.short	(.L_61 - .L_60)
.L_60:
        /*000c*/ 	.word	0x00000000
        /*0010*/ 	.short	0x0001
        /*0012*/ 	.short	0x0008
        /*0014*/ 	.byte	0x00, 0xf5, 0x21, 0x00


	//----- nvinfo : EIATTR_KPARAM_INFO
	.align		4
.L_61:
        /*0018*/ 	.byte	0x04, 0x17
        /*001a*/ 	.short	(.L_63 - .L_62)
.L_62:
        /*001c*/ 	.word	0x00000000
        /*0020*/ 	.short	0x0000
        /*0022*/ 	.short	0x0000
        /*0024*/ 	.byte	0x00, 0xf5, 0x21, 0x00


	//----- nvinfo : EIATTR_SPARSE_MMA_MASK
	.align		4
.L_63:
        /*0028*/ 	.byte	0x03, 0x50
        /*002a*/ 	.short	0x0000


	//----- nvinfo : EIATTR_MAXREG_COUNT
	.align		4
        /*002c*/ 	.byte	0x03, 0x1b
        /*002e*/ 	.short	0x00ff


	//----- nvinfo : EIATTR_MERCURY_ISA_VERSION
	.align		4
        /*0030*/ 	.byte	0x03, 0x5f
        /*0032*/ 	.short	0x0101


	//----- nvinfo : EIATTR_VRC_CTA_INIT_COUNT
	.align		4
        /*0034*/ 	.byte	0x02, 0x4a
	.zero		1
	.zero		1


	//----- nvinfo : EIATTR_EXIT_INSTR_OFFSETS
	.align		4
        /*0038*/ 	.byte	0x04, 0x1c
        /*003a*/ 	.short	(.L_65 - .L_64)


	//   ....[0]....
.L_64:
        /*003c*/ 	.word	0x00000060


	//   ....[1]....
        /*0040*/ 	.word	0x00000120


	//----- nvinfo : EIATTR_CBANK_PARAM_SIZE
	.align		4
.L_65:
        /*0044*/ 	.byte	0x03, 0x19
        /*0046*/ 	.short	0x0010


	//----- nvinfo : EIATTR_PARAM_CBANK
	.align		4
        /*0048*/ 	.byte	0x04, 0x0a
        /*004a*/ 	.short	(.L_67 - .L_66)
	.align		4
.L_66:
        /*004c*/ 	.word	index@(.nv.constant0._Z9buildMeshPdS_)
        /*0050*/ 	.short	0x0380
        /*0052*/ 	.short	0x0010


	//----- nvinfo : EIATTR_SW_WAR
	.align		4
.L_67:
        /*0054*/ 	.byte	0x04, 0x36
        /*0056*/ 	.short	(.L_69 - .L_68)
.L_68:
        /*0058*/ 	.word	0x00000008
.L_69:


//--------------------- .nv.callgraph             --------------------------
	.section	.nv.callgraph,"",@"SHT_CUDA_CALLGRAPH"
	.align	4
	.sectionentsize	8
	.align		4
        /*0000*/ 	.word	0x00000000
	.align		4
        /*0004*/ 	.word	0xffffffff
	.align		4
        /*0008*/ 	.word	0x00000000
	.align		4
        /*000c*/ 	.word	0xfffffffe
	.align		4
        /*0010*/ 	.word	0x00000000
	.align		4
        /*0014*/ 	.word	0xfffffffd
	.align		4
        /*0018*/ 	.word	0x00000000
	.align		4
        /*001c*/ 	.word	0xfffffffc


//--------------------- .text._Z5solvePdS_S_S_S_S_ --------------------------
	.section	.text._Z5solvePdS_S_S_S_S_,"ax",@progbits
	.align	128
        .global         _Z5solvePdS_S_S_S_S_
        .type           _Z5solvePdS_S_S_S_S_,@function
        .size           _Z5solvePdS_S_S_S_S_,(.L_x_45 - _Z5solvePdS_S_S_S_S_)
        .other          _Z5solvePdS_S_S_S_S_,@"STO_CUDA_ENTRY STV_DEFAULT"
_Z5solvePdS_S_S_S_S_:
.text._Z5solvePdS_S_S_S_S_:
[----:B------:R-:W-:Y:S01]  /*0000*/  LDC R1, c[0x0][0x37c] ;  /* 0x0000df00ff017b82 */ /* 0x000fe20000000800 */
[----:B------:R-:W0:Y:S07]  /*0010*/  S2R R6, SR_TID.Y ;  /* 0x0000000000067919 */ /* 0x000e2e0000002200 */
[----:B------:R-:W1:Y:S01]  /*0020*/  LDC R0, c[0x0][0x360] ;  /* 0x0000d800ff007b82 */ /* 0x000e620000000800 */
[----:B------:R-:W2:Y:S01]  /*0030*/  LDCU.64 UR6, c[0x0][0x358] ;  /* 0x00006b00ff0677ac */ /* 0x000ea20008000a00 */
[----:B------:R-:W-:Y:S01]  /*0040*/  BSSY.RECONVERGENT B1, `(.L_x_0) ;  /* 0x0000089000017945 */ /* 0x000fe20003800200 */
[----:B------:R-:W1:Y:S05]  /*0050*/  S2R R7, SR_TID.X ;  /* 0x0000000000077919 */ /* 0x000e6a0000002100 */
[----:B------:R-:W0:Y:S08]  /*0060*/  S2UR UR5, SR_CTAID.Y ;  /* 0x00000000000579c3 */ /* 0x000e300000002600 */
[----:B------:R-:W0:Y:S08]  /*0070*/  LDC R3, c[0x0][0x364] ;  /* 0x0000d900ff037b82 */ /* 0x000e300000000800 */
[----:B------:R-:W1:Y:S08]  /*0080*/  S2UR UR4, SR_CTAID.X ;  /* 0x00000000000479c3 */ /* 0x000e700000002500 */
[----:B------:R-:W3:Y:S01]  /*0090*/  LDC.64 R16, c[0x0][0x388] ;  /* 0x0000e200ff107b82 */ /* 0x000ee20000000a00 */
[----:B0-----:R-:W-:-:S07]  /*00a0*/  IMAD R6, R3, UR5, R6 ;  /* 0x0000000503067c24 */ /* 0x001fce000f8e0206 */
[----:B------:R-:W0:Y:S01]  /*00b0*/  LDC.64 R24, c[0x0][0x398] ;  /* 0x0000e600ff187b82 */ /* 0x000e220000000a00 */
[----:B------:R-:W-:Y:S02]  /*00c0*/  VIADD R2, R6, 0xffffffff ;  /* 0xffffffff06027836 */ /* 0x000fe40000000000 */
[----:B-1----:R-:W-:-:S05]  /*00d0*/  IMAD R7, R0, UR4, R7 ;  /* 0x0000000400077c24 */ /* 0x002fca000f8e0207 */
[----:B------:R-:W1:Y:S01]  /*00e0*/  LDC.64 R26, c[0x0][0x380] ;  /* 0x0000e000ff1a7b82 */ /* 0x000e620000000a00 */
[----:B------:R-:W-:Y:S01]  /*00f0*/  IMAD R0, R6, 0x29, RZ ;  /* 0x0000002906007824 */ /* 0x000fe200078e02ff */
[----:B------:R-:W-:-:S03]  /*0100*/  VIADDMNMX.U32 R2, R7, 0xffffffff, R2, !PT ;  /* 0xffffffff07027846 */ /* 0x000fc60007800002 */
[----:B------:R-:W-:Y:S01]  /*0110*/  IMAD.IADD R28, R7, 0x1, R0 ;  /* 0x00000001071c7824 */ /* 0x000fe200078e0200 */
[----:B------:R-:W-:-:S03]  /*0120*/  ISETP.GT.U32.AND P0, PT, R2, 0x26, PT ;  /* 0x000000260200780c */ /* 0x000fc60003f04070 */
[----:B---3--:R-:W-:Y:S01]  /*0130*/  IMAD.WIDE.U32 R18, R28, 0x8, R16 ;  /* 0x000000081c127825 */ /* 0x008fe200078e0010 */
[----:B------:R-:W-:-:S03]  /*0140*/  ISETP.GE.U32.AND P1, PT, R2, 0x27, PT ;  /* 0x000000270200780c */ /* 0x000fc60003f26070 */
[----:B------:R-:W-:-:S04]  /*0150*/  IMAD.WIDE R16, R28, 0x8, R16 ;  /* 0x000000081c107825 */ /* 0x000fc800078e0210 */
[----:B0-----:R-:W-:-:S04]  /*0160*/  IMAD.WIDE.U32 R24, R28, 0x8, R24 ;  /* 0x000000081c187825 */ /* 0x001fc800078e0018 */
[----:B-1----:R-:W-:Y:S01]  /*0170*/  IMAD.WIDE R14, R28, 0x8, R26 ;  /* 0x000000081c0e7825 */ /* 0x002fe200078e021a */
[----:B--2---:R-:W-:Y:S06]  /*0180*/  @P0 BRA `(.L_x_1) ;  /* 0x0000000400d00947 */ /* 0x004fec0003800000 */
[----:B------:R-:W-:Y:S01]  /*0190*/  IMAD.WIDE.U32 R26, R28, 0x8, R26 ;  /* 0x000000081c1a7825 */ /* 0x000fe200078e001a */
[----:B------:R-:W2:Y:S04]  /*01a0*/  LDG.E.64 R4, desc[UR6][R14.64+-0x8] ;  /* 0xfffff8060e047981 */ /* 0x000ea8000c1e1b00 */
[----:B------:R-:W2:Y:S01]  /*01b0*/  LDG.E.64 R2, desc[UR6][R26.64+0x8] ;  /* 0x000008061a027981 */ /* 0x000ea2000c1e1b00 */
[----:B------:R-:W0:Y:S01]  /*01c0*/  MUFU.RCP64H R9, 0.099999964237213134766 ;  /* 0x3fb9999900097908 */ /* 0x000e220000001800 */
[----:B------:R-:W-:Y:S02]  /*01d0*/  HFMA2 R21, -RZ, RZ, 1.9306640625, -0.0027332305908203125 ;  /* 0x3fb99999ff157431 */ /* 0x000fe400000001ff */
[----:B------:R-:W-:Y:S01]  /*01e0*/  IMAD.MOV.U32 R20, RZ, RZ, -0x66666666 ;  /* 0x9999999aff147424 */ /* 0x000fe200078e00ff */
[----:B------:R-:W-:Y:S01]  /*01f0*/  BSSY.RECONVERGENT B2, `(.L_x_2) ;  /* 0x0000015000027945 */ /* 0x000fe20003800200 */
[----:B------:R-:W-:-:S06]  /*0200*/  IMAD.MOV.U32 R8, RZ, RZ, 0x1 ;  /* 0x00000001ff087424 */ /* 0x000fcc00078e00ff */
[----:B0-----:R-:W-:-:S08]  /*0210*/  DFMA R10, R8, -R20, 1 ;  /* 0x3ff00000080a742b */ /* 0x001fd00000000814 */
[----:B------:R-:W-:-:S08]  /*0220*/  DFMA R10, R10, R10, R10 ;  /* 0x0000000a0a0a722b */ /* 0x000fd0000000000a */
[----:B------:R-:W-:-:S08]  /*0230*/  DFMA R8, R8, R10, R8 ;  /* 0x0000000a0808722b */ /* 0x000fd00000000008 */
[----:B------:R-:W-:-:S08]  /*0240*/  DFMA R12, R8, -R20, 1 ;  /* 0x3ff00000080c742b */ /* 0x000fd00000000814 */
[----:B------:R-:W-:Y:S02]  /*0250*/  DFMA R12, R8, R12, R8 ;  /* 0x0000000c080c722b */ /* 0x000fe40000000008 */
[----:B--2---:R-:W-:-:S08]  /*0260*/  DADD R10, R2, -R4 ;  /* 0x00000000020a7229 */ /* 0x004fd00000000804 */
[----:B------:R-:W-:Y:S02]  /*0270*/  DMUL R4, R10, R12 ;  /* 0x0000000c0a047228 */ /* 0x000fe40000000000 */
[----:B------:R-:W-:-:S06]  /*0280*/  FSETP.GEU.AND P2, PT, |R11|, 6.5827683646048100446e-37, PT ;  /* 0x036000000b00780b */ /* 0x000fcc0003f4e200 */
[----:B------:R-:W-:-:S08]  /*0290*/  DFMA R2, R4, -R20, R10 ;  /* 0x800000140402722b */ /* 0x000fd0000000000a */
[----:B------:R-:W-:-:S10]  /*02a0*/  DFMA R4, R12, R2, R4 ;  /* 0x000000020c04722b */ /* 0x000fd40000000004 */
[----:B------:R-:W-:-:S05]  /*02b0*/  FFMA R2, RZ, 1.4499999284744262695, R5 ;  /* 0x3fb99999ff027823 */ /* 0x000fca0000000005 */
[----:B------:R-:W-:-:S13]  /*02c0*/  FSETP.GT.AND P0, PT, |R2|, 1.469367938527859385e-39, PT ;  /* 0x001000000200780b */ /* 0x000fda0003f04200 */
[----:B------:R-:W-:Y:S05]  /*02d0*/  @P0 BRA P2, `(.L_x_3) ;  /* 0x0000000000180947 */ /* 0x000fea0001000000 */
[----:B------:R-:W-:Y:S01]  /*02e0*/  IMAD.MOV.U32 R22, RZ, RZ, -0x66666666 ;  /* 0x9999999aff167424 */ /* 0x000fe200078e00ff */
[----:B------:R-:W-:Y:S01]  /*02f0*/  MOV R8, 0x320 ;  /* 0x0000032000087802 */ /* 0x000fe20000000f00 */
[----:B------:R-:W-:-:S07]  /*0300*/  IMAD.MOV.U32 R23, RZ, RZ, 0x3fb99999 ;  /* 0x3fb99999ff177424 */ /* 0x000fce00078e00ff */
[----:B------:R-:W-:Y:S05]  /*0310*/  CALL.REL.NOINC `($__internal_0_$__cuda_sm20_div_rn_f64_full) ;  /* 0x0000001800987944 */ /* 0x000fea0003c00000 */
[----:B------:R-:W-:Y:S01]  /*0320*/  MOV R4, R10 ;  /* 0x0000000a00047202 */ /* 0x000fe20000000f00 */
[----:B------:R-:W-:-:S07]  /*0330*/  IMAD.MOV.U32 R5, RZ, RZ, R9 ;  /* 0x000000ffff057224 */ /* 0x000fce00078e0009 */
.L_x_3:
[----:B------:R-:W-:Y:S05]  /*0340*/  BSYNC.RECONVERGENT B2 ;  /* 0x0000000000027941 */ /* 0x000fea0003800200 */
.L_x_2:
[----:B------:R-:W2:Y:S04]  /*0350*/  LDG.E.64 R2, desc[UR6][R18.64+0x148] ;  /* 0x0001480612027981 */ /* 0x000ea8000c1e1b00 */
[----:B------:R-:W2:Y:S01]  /*0360*/  LDG.E.64 R8, desc[UR6][R16.64+-0x148] ;  /* 0xfffeb80610087981 */ /* 0x000ea2000c1e1b00 */
[----:B------:R-:W0:Y:S01]  /*0370*/  MUFU.RCP64H R11, 0.099999964237213134766 ;  /* 0x3fb99999000b7908 */ /* 0x000e220000001800 */
[----:B------:R-:W-:Y:S02]  /*0380*/  HFMA2 R10, -RZ, RZ, 0, 5.9604644775390625e-08 ;  /* 0x00000001ff0a7431 */ /* 0x000fe400000001ff */
        /* <DEDUP_REMOVED lines=20> */
[----:B------:R-:W-:Y:S01]  /*04d0*/  IMAD.MOV.U32 R2, RZ, RZ, R10 ;  /* 0x000000ffff027224 */ /* 0x000fe200078e000a */
[----:B------:R-:W-:-:S07]  /*04e0*/  MOV R3, R9 ;  /* 0x0000000900037202 */ /* 0x000fce0000000f00 */
.L_x_5:
[----:B------:R-:W-:Y:S05]  /*04f0*/  BSYNC.RECONVERGENT B2 ;  /* 0x0000000000027941 */ /* 0x000fea0003800200 */
.L_x_4:
[----:B------:R-:W2:Y:S04]  /*0500*/  LDG.E.64 R10, desc[UR6][R26.64+0x148] ;  /* 0x000148061a0a7981 */ /* 0x000ea8000c1e1b00 */
[----:B------:R-:W2:Y:S01]  /*0510*/  LDG.E.64 R8, desc[UR6][R14.64+-0x148] ;  /* 0xfffeb8060e087981 */ /* 0x000ea2000c1e1b00 */
[----:B------:R-:W0:Y:S01]  /*0520*/  MUFU.RCP64H R13, 0.099999964237213134766 ;  /* 0x3fb99999000d7908 */ /* 0x000e220000001800 */
[----:B------:R-:W-:Y:S01]  /*0530*/  IMAD.MOV.U32 R20, RZ, RZ, -0x66666666 ;  /* 0x9999999aff147424 */ /* 0x000fe200078e00ff */
[----:B------:R-:W-:Y:S01]  /*0540*/  BSSY.RECONVERGENT B2, `(.L_x_6) ;  /* 0x0000018000027945 */ /* 0x000fe20003800200 */
[----:B------:R-:W-:Y:S02]  /*0550*/  IMAD.MOV.U32 R21, RZ, RZ, 0x3fb99999 ;  /* 0x3fb99999ff157424 */ /* 0x000fe400078e00ff */
        /* <DEDUP_REMOVED lines=10> */
[----:B------:R-:W-:Y:S02]  /*0600*/  DFMA R8, R22, R12, R8 ;  /* 0x0000000c1608722b */ /* 0x000fe40000000008 */
[----:B------:R-:W-:Y:S02]  /*0610*/  DADD R12, R2, R4 ;  /* 0x00000000020c7229 */ /* 0x000fe40000000004 */
[----:B------:R-:W-:-:S06]  /*0620*/  DMUL R4, R4, R4 ;  /* 0x0000000404047228 */ /* 0x000fcc0000000000 */
[----:B------:R-:W-:Y:S02]  /*0630*/  FFMA R20, RZ, 1.4499999284744262695, R9 ;  /* 0x3fb99999ff147823 */ /* 0x000fe40000000009 */
[----:B------:R-:W-:-:S03]  /*0640*/  DFMA R4, R12, 100, -R4 ;  /* 0x405900000c04782b */ /* 0x000fc60000000804 */
[----:B------:R-:W-:-:S13]  /*0650*/  FSETP.GT.AND P0, PT, |R20|, 1.469367938527859385e-39, PT ;  /* 0x001000001400780b */ /* 0x000fda0003f04200 */
[----:B------:R-:W-:Y:S05]  /*0660*/  @P0 BRA P2, `(.L_x_7) ;  /* 0x0000000000140947 */ /* 0x000fea0001000000 */
[----:B------:R-:W-:Y:S01]  /*0670*/  MOV R22, 0x9999999a ;  /* 0x9999999a00167802 */ /* 0x000fe20000000f00 */
[----:B------:R-:W-:Y:S01]  /*0680*/  IMAD.MOV.U32 R23, RZ, RZ, 0x3fb99999 ;  /* 0x3fb99999ff177424 */ /* 0x000fe200078e00ff */
[----:B------:R-:W-:-:S07]  /*0690*/  MOV R8, 0x6b0 ;  /* 0x000006b000087802 */ /* 0x000fce0000000f00 */
[----:B------:R-:W-:Y:S05]  /*06a0*/  CALL.REL.NOINC `($__internal_0_$__cuda_sm20_div_rn_f64_full) ;  /* 0x0000001400b47944 */ /* 0x000fea0003c00000 */
[----:B------:R-:W-:-:S07]  /*06b0*/  IMAD.MOV.U32 R8, RZ, RZ, R10 ;  /* 0x000000ffff087224 */ /* 0x000fce00078e000a */
.L_x_7:
[----:B------:R-:W-:Y:S05]  /*06c0*/  BSYNC.RECONVERGENT B2 ;  /* 0x0000000000027941 */ /* 0x000fea0003800200 */
.L_x_6:
[----:B------:R-:W2:Y:S04]  /*06d0*/  LDG.E.64 R10, desc[UR6][R18.64+0x8] ;  /* 0x00000806120a7981 */ /* 0x000ea8000c1e1b00 */
[----:B------:R-:W2:Y:S01]  /*06e0*/  LDG.E.64 R12, desc[UR6][R16.64+-0x8] ;  /* 0xfffff806100c7981 */ /* 0x000ea2000c1e1b00 */
[----:B------:R-:W0:Y:S01]  /*06f0*/  MUFU.RCP64H R21, 0.099999964237213134766 ;  /* 0x3fb9999900157908 */ /* 0x000e220000001800 */
[----:B------:R-:W-:Y:S01]  /*0700*/  IMAD.MOV.U32 R22, RZ, RZ, -0x66666666 ;  /* 0x9999999aff167424 */ /* 0x000fe200078e00ff */
[----:B------:R-:W-:Y:S01]  /*0710*/  MOV R23, 0x3fb99999 ;  /* 0x3fb9999900177802 */ /* 0x000fe20000000f00 */
[----:B------:R-:W-:Y:S01]  /*0720*/  IMAD.MOV.U32 R20, RZ, RZ, 0x1 ;  /* 0x00000001ff147424 */ /* 0x000fe200078e00ff */
[----:B------:R-:W-:Y:S05]  /*0730*/  BSSY.RECONVERGENT B2, `(.L_x_8) ;  /* 0x0000016000027945 */ /* 0x000fea0003800200 */
        /* <DEDUP_REMOVED lines=10> */
[----:B------:R-:W-:-:S08]  /*07e0*/  DADD R26, R8, R8 ;  /* 0x00000000081a7229 */ /* 0x000fd00000000008 */
[----:B------:R-:W-:-:S05]  /*07f0*/  FFMA R20, RZ, 1.4499999284744262695, R11 ;  /* 0x3fb99999ff147823 */ /* 0x000fca000000000b */
[----:B------:R-:W-:-:S13]  /*0800*/  FSETP.GT.AND P0, PT, |R20|, 1.469367938527859385e-39, PT ;  /* 0x001000001400780b */ /* 0x000fda0003f04200 */
[----:B------:R-:W-:Y:S05]  /*0810*/  @P0 BRA P2, `(.L_x_9) ;  /* 0x00000000001c0947 */ /* 0x000fea0001000000 */
[----:B------:R-:W-:Y:S01]  /*0820*/  IMAD.MOV.U32 R10, RZ, RZ, R12 ;  /* 0x000000ffff0a7224 */ /* 0x000fe200078e000c */
[----:B------:R-:W-:Y:S01]  /*0830*/  MOV R22, 0x9999999a ;  /* 0x9999999a00167802 */ /* 0x000fe20000000f00 */
[----:B------:R-:W-:Y:S01]  /*0840*/  IMAD.MOV.U32 R11, RZ, RZ, R13 ;  /* 0x000000ffff0b7224 */ /* 0x000fe200078e000d */
[----:B------:R-:W-:Y:S01]  /*0850*/  MOV R8, 0x880 ;  /* 0x0000088000087802 */ /* 0x000fe20000000f00 */
[----:B------:R-:W-:-:S07]  /*0860*/  IMAD.MOV.U32 R23, RZ, RZ, 0x3fb99999 ;  /* 0x3fb99999ff177424 */ /* 0x000fce00078e00ff */
[----:B------:R-:W-:Y:S05]  /*0870*/  CALL.REL.NOINC `($__internal_0_$__cuda_sm20_div_rn_f64_full) ;  /* 0x0000001400407944 */ /* 0x000fea0003c00000 */
[----:B------:R-:W-:-:S07]  /*0880*/  IMAD.MOV.U32 R11, RZ, RZ, R9 ;  /* 0x000000ffff0b7224 */ /* 0x000fce00078e0009 */
.L_x_9:
[----:B------:R-:W-:Y:S05]  /*0890*/  BSYNC.RECONVERGENT B2 ;  /* 0x0000000000027941 */ /* 0x000fea0003800200 */
.L_x_8:
[----:B------:R-:W-:-:S08]  /*08a0*/  DFMA R4, -R26, R10, R4 ;  /* 0x0000000a1a04722b */ /* 0x000fd00000000104 */
[----:B------:R-:W-:-:S07]  /*08b0*/  DFMA R4, -R2, R2, R4 ;  /* 0x000000020204722b */ /* 0x000fce0000000104 */
[----:B------:R0:W-:Y:S04]  /*08c0*/  STG.E.64 desc[UR6][R24.64], R4 ;  /* 0x0000000418007986 */ /* 0x0001e8000c101b06 */
.L_x_1:
[----:B------:R-:W-:Y:S05]  /*08d0*/  BSYNC.RECONVERGENT B1 ;  /* 0x0000000000017941 */ /* 0x000fea0003800200 */
.L_x_0:
[----:B0-----:R-:W0:Y:S01]  /*08e0*/  LDC.64 R4, c[0x0][0x390] ;  /* 0x0000e400ff047b82 */ /* 0x001e220000000a00 */
[----:B------:R-:W-:Y:S01]  /*08f0*/  UMOV UR4, URZ ;  /* 0x000000ff00047c82 */ /* 0x000fe20008000000 */
[----:B0-----:R-:W-:-:S04]  /*0900*/  IMAD.WIDE.U32 R30, R28, 0x8, R4 ;  /* 0x000000081c1e7825 */ /* 0x001fc800078e0004 */
[----:B------:R-:W-:-:S04]  /*0910*/  IMAD.WIDE R28, R28, 0x8, R4 ;  /* 0x000000081c1c7825 */ /* 0x000fc800078e0204 */
[----:B------:R-:W-:-:S04]  /*0920*/  IMAD.WIDE R2, R7, 0x8, R4 ;  /* 0x0000000807027825 */ /* 0x000fc800078e0204 */
[----:B------:R-:W-:Y:S01]  /*0930*/  IMAD.WIDE.U32 R4, R0, 0x8, R4 ;  /* 0x0000000800047825 */ /* 0x000fe200078e0004 */
[----:B------:R-:W-:Y:S06]  /*0940*/  BAR.SYNC.DEFER_BLOCKING 0x0 ;  /* 0x0000000000007b1d */ /* 0x000fec0000010000 */
.L_x_26:
[----:B------:R-:W-:Y:S01]  /*0950*/  UIADD3 UR4, UPT, UPT, UR4, 0x2, URZ ;  /* 0x0000000204047890 */ /* 0x000fe2000fffe0ff */
[----:B------:R-:W-:Y:S03]  /*0960*/  BSSY.RECONVERGENT B1, `(.L_x_10) ;  /* 0x0000030000017945 */ /* 0x000fe60003800200 */
[----:B------:R-:W-:Y:S01]  /*0970*/  UISETP.NE.AND UP0, UPT, UR4, 0x32, UPT ;  /* 0x000000320400788c */ /* 0x000fe2000bf05270 */
[----:B01234-:R-:W-:Y:S10]  /*0980*/  @P1 BRA `(.L_x_11) ;  /* 0x0000000000b41947 */ /* 0x01fff40003800000 */
[----:B------:R-:W2:Y:S04]  /*0990*/  LDG.E.64 R22, desc[UR6][R30.64+0x148] ;  /* 0x000148061e167981 */ /* 0x000ea8000c1e1b00 */
[----:B------:R-:W2:Y:S04]  /*09a0*/  LDG.E.64 R26, desc[UR6][R28.64+-0x148] ;  /* 0xfffeb8061c1a7981 */ /* 0x000ea8000c1e1b00 */
[----:B------:R-:W3:Y:S04]  /*09b0*/  LDG.E.64 R32, desc[UR6][R24.64] ;  /* 0x0000000618207981 */ /* 0x000ee8000c1e1b00 */
[----:B------:R-:W4:Y:S04]  /*09c0*/  LDG.E.64 R12, desc[UR6][R30.64+0x8] ;  /* 0x000008061e0c7981 */ /* 0x000f28000c1e1b00 */
[----:B------:R-:W4:Y:S01]  /*09d0*/  LDG.E.64 R20, desc[UR6][R28.64+-0x8] ;  /* 0xfffff8061c147981 */ /* 0x000f22000c1e1b00 */
[----:B------:R-:W0:Y:S01]  /*09e0*/  MUFU.RCP64H R11, 0.0099999979138374328613 ;  /* 0x3f847ae1000b7908 */ /* 0x000e220000001800 */
[----:B------:R-:W-:-:S02]  /*09f0*/  HFMA2 R9, -RZ, RZ, 1.87890625, 56352 ;  /* 0x3f847ae1ff097431 */ /* 0x000fc400000001ff */
[----:B------:R-:W-:Y:S01]  /*0a00*/  IMAD.MOV.U32 R8, RZ, RZ, 0x47ae147c ;  /* 0x47ae147cff087424 */ /* 0x000fe200078e00ff */
[----:B------:R-:W-:Y:S01]  /*0a10*/  UMOV UR10, 0x9999999a ;  /* 0x9999999a000a7882 */ /* 0x000fe20000000000 */
[----:B------:R-:W-:Y:S01]  /*0a20*/  IMAD.MOV.U32 R10, RZ, RZ, 0x1 ;  /* 0x00000001ff0a7424 */ /* 0x000fe200078e00ff */
[----:B------:R-:W-:Y:S01]  /*0a30*/  UMOV UR11, 0x3fa99999 ;  /* 0x3fa99999000b7882 */ /* 0x000fe20000000000 */
[----:B------:R-:W-:Y:S01]  /*0a40*/  UMOV UR8, 0x47ae147c ;  /* 0x47ae147c00087882 */ /* 0x000fe20000000000 */
[----:B------:R-:W-:Y:S01]  /*0a50*/  UMOV UR9, 0x3f647ae1 ;  /* 0x3f647ae100097882 */ /* 0x000fe20000000000 */
[----:B------:R-:W-:Y:S02]  /*0a60*/  BSSY.RECONVERGENT B2, `(.L_x_12) ;  /* 0x000001e000027945 */ /* 0x000fe40003800200 */
[----:B0-----:R-:W-:-:S08]  /*0a70*/  DFMA R34, R10, -R8, 1 ;  /* 0x3ff000000a22742b */ /* 0x001fd00000000808 */
[----:B------:R-:W-:-:S08]  /*0a80*/  DFMA R34, R34, R34, R34 ;  /* 0x000000222222722b */ /* 0x000fd00000000022 */
[----:B------:R-:W-:-:S08]  /*0a90*/  DFMA R34, R10, R34, R10 ;  /* 0x000000220a22722b */ /* 0x000fd0000000000a */
[----:B------:R-:W-:-:S08]  /*0aa0*/  DFMA R10, R34, -R8, 1 ;  /* 0x3ff00000220a742b */ /* 0x000fd00000000808 */
[----:B------:R-:W-:Y:S02]  /*0ab0*/  DFMA R10, R34, R10, R34 ;  /* 0x0000000a220a722b */ /* 0x000fe40000000022 */
[----:B--2---:R-:W-:Y:S02]  /*0ac0*/  DADD R22, R22, R26 ;  /* 0x0000000016167229 */ /* 0x004fe4000000001a */
[----:B---3--:R-:W-:-:S06]  /*0ad0*/  DMUL R32, R32, UR10 ;  /* 0x0000000a20207c28 */ /* 0x008fcc0008000000 */
[----:B------:R-:W-:Y:S02]  /*0ae0*/  DMUL R22, R22, UR8 ;  /* 0x0000000816167c28 */ /* 0x000fe40008000000 */
[----:B----4-:R-:W-:Y:S02]  /*0af0*/  DADD R12, R12, R20 ;  /* 0x000000000c0c7229 */ /* 0x010fe40000000014 */
[----:B------:R-:W-:-:S06]  /*0b00*/  DMUL R32, R32, UR10 ;  /* 0x0000000a20207c28 */ /* 0x000fcc0008000000 */
[----:B------:R-:W-:Y:S01]  /*0b10*/  DFMA R12, R12, UR8, R22 ;  /* 0x000000080c0c7c2b */ /* 0x000fe20008000016 */
[----:B------:R-:W-:Y:S01]  /*0b20*/  UMOV UR8, 0x9999999a ;  /* 0x9999999a00087882 */ /* 0x000fe20000000000 */
[----:B------:R-:W-:Y:S01]  /*0b30*/  DMUL R32, R32, UR10 ;  /* 0x0000000a20207c28 */ /* 0x000fe20008000000 */
[----:B------:R-:W-:-:S07]  /*0b40*/  UMOV UR9, 0x3fa99999 ;  /* 0x3fa9999900097882 */ /* 0x000fce0000000000 */
[----:B------:R-:W-:-:S08]  /*0b50*/  DFMA R12, R32, -UR8, R12 ;  /* 0x80000008200c7c2b */ /* 0x000fd0000800000c */
[----:B------:R-:W-:Y:S02]  /*0b60*/  DMUL R20, R12, R10 ;  /* 0x0000000a0c147228 */ /* 0x000fe40000000000 */
[----:B------:R-:W-:-:S06]  /*0b70*/  FSETP.GEU.AND P2, PT, |R13|, 6.5827683646048100446e-37, PT ;  /* 0x036000000d00780b */ /* 0x000fcc0003f4e200 */
[----:B------:R-:W-:-:S08]  /*0b80*/  DFMA R8, R20, -R8, R12 ;  /* 0x800000081408722b */ /* 0x000fd0000000000c */
[----:B------:R-:W-:-:S10]  /*0b90*/  DFMA R10, R10, R8, R20 ;  /* 0x000000080a0a722b */ /* 0x000fd40000000014 */
[----:B------:R-:W-:-:S05]  /*0ba0*/  FFMA R8, RZ, 1.0349999666213989258, R11 ;  /* 0x3f847ae1ff087823 */ /* 0x000fca000000000b */
        /* <DEDUP_REMOVED lines=9> */
.L_x_13:
[----:B------:R-:W-:Y:S05]  /*0c40*/  BSYNC.RECONVERGENT B2 ;  /* 0x0000000000027941 */ /* 0x000fea0003800200 */
.L_x_12:
[----:B------:R0:W-:Y:S02]  /*0c50*/  STG.E.64 desc[UR6][R30.64], R10 ;  /* 0x0000000a1e007986 */ /* 0x0001e4000c101b06 */
.L_x_11:
[----:B------:R-:W-:Y:S05]  /*0c60*/  BSYNC.RECONVERGENT B1 ;  /* 0x0000000000017941 */ /* 0x000fea0003800200 */
.L_x_10:
[----:B------:R-:W-:Y:S01]  /*0c70*/  BAR.SYNC.DEFER_BLOCKING 0x0 ;  /* 0x0000000000007b1d */ /* 0x000fe20000010000 */
[----:B------:R-:W-:Y:S02]  /*0c80*/  ISETP.NE.AND P0, PT, R6, RZ, PT ;  /* 0x000000ff0600720c */ /* 0x000fe40003f05270 */
[----:B------:R-:W-:-:S03]  /*0c90*/  ISETP.NE.AND P2, PT, R7, RZ, PT ;  /* 0x000000ff0700720c */ /* 0x000fc60003f45270 */
[----:B------:R-:W-:Y:S08]  /*0ca0*/  BSSY.RECONVERGENT B0, `(.L_x_14) ;  /* 0x0000005000007945 */ /* 0x000ff00003800200 */
[----:B------:R-:W-:Y:S05]  /*0cb0*/  @P0 BRA `(.L_x_15) ;  /* 0x00000000000c0947 */ /* 0x000fea0003800000 */
[----:B------:R-:W2:Y:S04]  /*0cc0*/  LDG.E.64 R8, desc[UR6][R2.64+0x148] ;  /* 0x0001480602087981 */ /* 0x000ea8000c1e1b00 */
[----:B------:R1:W-:Y:S04]  /*0cd0*/  STG.E.64 desc[UR6][R2.64+0x3340], RZ ;  /* 0x003340ff02007986 */ /* 0x0003e8000c101b06 */
[----:B--2---:R1:W-:Y:S02]  /*0ce0*/  STG.E.64 desc[UR6][R2.64], R8 ;  /* 0x0000000802007986 */ /* 0x0043e4000c101b06 */
.L_x_15:
[----:B------:R-:W-:Y:S05]  /*0cf0*/  BSYNC.RECONVERGENT B0 ;  /* 0x0000000000007941 */ /* 0x000fea0003800200 */
.L_x_14:
[----:B------:R-:W-:Y:S04]  /*0d00*/  BSSY.RECONVERGENT B0, `(.L_x_16) ;  /* 0x0000006000007945 */ /* 0x000fe80003800200 */
[----:B------:R-:W-:Y:S05]  /*0d10*/  @P2 BRA `(.L_x_17) ;  /* 0x0000000000102947 */ /* 0x000fea0003800000 */
[----:B-1----:R-:W2:Y:S04]  /*0d20*/  LDG.E.64 R8, desc[UR6][R4.64+0x8] ;  /* 0x0000080604087981 */ /* 0x002ea8000c1e1b00 */
[----:B0-----:R-:W3:Y:S04]  /*0d30*/  LDG.E.64 R10, desc[UR6][R4.64+0x138] ;  /* 0x00013806040a7981 */ /* 0x001ee8000c1e1b00 */
[----:B--2---:R2:W-:Y:S04]  /*0d40*/  STG.E.64 desc[UR6][R4.64], R8 ;  /* 0x0000000804007986 */ /* 0x0045e8000c101b06 */
[----:B---3--:R2:W-:Y:S02]  /*0d50*/  STG.E.64 desc[UR6][R4.64+0x140], R10 ;  /* 0x0001400a04007986 */ /* 0x0085e4000c101b06 */
.L_x_17:
[----:B------:R-:W-:Y:S05]  /*0d60*/  BSYNC.RECONVERGENT B0 ;  /* 0x0000000000007941 */ /* 0x000fea0003800200 */
.L_x_16:
[----:B------:R-:W-:Y:S06]  /*0d70*/  BAR.SYNC.DEFER_BLOCKING 0x0 ;  /* 0x0000000000007b1d */ /* 0x000fec0000010000 */
[----:B------:R-:W-:Y:S04]  /*0d80*/  BSSY.RECONVERGENT B1, `(.L_x_18) ;  /* 0x000002f000017945 */ /* 0x000fe80003800200 */
[----:B------:R-:W-:Y:S05]  /*0d90*/  @P1 BRA `(.L_x_19) ;  /* 0x0000000000b41947 */ /* 0x000fea0003800000 */
[----:B------:R-:W3:Y:S04]  /*0da0*/  LDG.E.64 R22, desc[UR6][R30.64+0x148] ;  /* 0x000148061e167981 */ /* 0x000ee8000c1e1b00 */
[----:B------:R-:W3:Y:S04]  /*0db0*/  LDG.E.64 R26, desc[UR6][R28.64+-0x148] ;  /* 0xfffeb8061c1a7981 */ /* 0x000ee8000c1e1b00 */
[----:B------:R-:W4:Y:S04]  /*0dc0*/  LDG.E.64 R32, desc[UR6][R24.64] ;  /* 0x0000000618207981 */ /* 0x000f28000c1e1b00 */
[----:B------:R-:W5:Y:S04]  /*0dd0*/  LDG.E.64 R12, desc[UR6][R30.64+0x8] ;  /* 0x000008061e0c7981 */ /* 0x000f68000c1e1b00 */
[----:B------:R-:W5:Y:S01]  /*0de0*/  LDG.E.64 R20, desc[UR6][R28.64+-0x8] ;  /* 0xfffff8061c147981 */ /* 0x000f62000c1e1b00 */
[----:B0-2---:R-:W0:Y:S01]  /*0df0*/  MUFU.RCP64H R11, 0.0099999979138374328613 ;  /* 0x3f847ae1000b7908 */ /* 0x005e220000001800 */
[----:B-1----:R-:W-:Y:S01]  /*0e00*/  IMAD.MOV.U32 R8, RZ, RZ, 0x47ae147c ;  /* 0x47ae147cff087424 */ /* 0x002fe200078e00ff */
[----:B------:R-:W-:Y:S01]  /*0e10*/  MOV R9, 0x3f847ae1 ;  /* 0x3f847ae100097802 */ /* 0x000fe20000000f00 */
[----:B------:R-:W-:Y:S01]  /*0e20*/  IMAD.MOV.U32 R10, RZ, RZ, 0x1 ;  /* 0x00000001ff0a7424 */ /* 0x000fe200078e00ff */
[----:B------:R-:W-:Y:S01]  /*0e30*/  UMOV UR10, 0x9999999a ;  /* 0x9999999a000a7882 */ /* 0x000fe20000000000 */
[----:B------:R-:W-:Y:S01]  /*0e40*/  UMOV UR11, 0x3fa99999 ;  /* 0x3fa99999000b7882 */ /* 0x000fe20000000000 */
[----:B------:R-:W-:Y:S01]  /*0e50*/  UMOV UR8, 0x47ae147c ;  /* 0x47ae147c00087882 */ /* 0x000fe20000000000 */
[----:B------:R-:W-:Y:S01]  /*0e60*/  UMOV UR9, 0x3f647ae1 ;  /* 0x3f647ae100097882 */ /* 0x000fe20000000000 */
[----:B------:R-:W-:Y:S01]  /*0e70*/  BSSY.RECONVERGENT B2, `(.L_x_20) ;  /* 0x000001e000027945 */ /* 0x000fe20003800200 */
[----:B0-----:R-:W-:-:S08]  /*0e80*/  DFMA R34, R10, -R8, 1 ;  /* 0x3ff000000a22742b */ /* 0x001fd00000000808 */
[----:B------:R-:W-:-:S08]  /*0e90*/  DFMA R34, R34, R34, R34 ;  /* 0x000000222222722b */ /* 0x000fd00000000022 */
[----:B------:R-:W-:-:S08]  /*0ea0*/  DFMA R34, R10, R34, R10 ;  /* 0x000000220a22722b */ /* 0x000fd0000000000a */
[----:B------:R-:W-:-:S08]  /*0eb0*/  DFMA R10, R34, -R8, 1 ;  /* 0x3ff00000220a742b */ /* 0x000fd00000000808 */
[----:B------:R-:W-:Y:S02]  /*0ec0*/  DFMA R34, R34, R10, R34 ;  /* 0x0000000a2222722b */ /* 0x000fe40000000022 */
[----:B---3--:R-:W-:Y:S02]  /*0ed0*/  DADD R22, R22, R26 ;  /* 0x0000000016167229 */ /* 0x008fe4000000001a */
[----:B----4-:R-:W-:-:S06]  /*0ee0*/  DMUL R32, R32, UR10 ;  /* 0x0000000a20207c28 */ /* 0x010fcc0008000000 */
[----:B------:R-:W-:Y:S02]  /*0ef0*/  DMUL R22, R22, UR8 ;  /* 0x0000000816167c28 */ /* 0x000fe40008000000 */
[----:B-----5:R-:W-:Y:S02]  /*0f00*/  DADD R12, R12, R20 ;  /* 0x000000000c0c7229 */ /* 0x020fe40000000014 */
        /* <DEDUP_REMOVED lines=20> */
.L_x_21:
[----:B------:R-:W-:Y:S05]  /*1050*/  BSYNC.RECONVERGENT B2 ;  /* 0x0000000000027941 */ /* 0x000fea0003800200 */
.L_x_20:
[----:B------:R3:W-:Y:S02]  /*1060*/  STG.E.64 desc[UR6][R30.64], R10 ;  /* 0x0000000a1e007986 */ /* 0x0007e4000c101b06 */
.L_x_19:
[----:B------:R-:W-:Y:S05]  /*1070*/  BSYNC.RECONVERGENT B1 ;  /* 0x0000000000017941 */ /* 0x000fea0003800200 */
.L_x_18:
[----:B------:R-:W-:Y:S01]  /*1080*/  BAR.SYNC.DEFER_BLOCKING 0x0 ;  /* 0x0000000000007b1d */ /* 0x000fe20000010000 */
[----:B------:R-:W-:Y:S02]  /*1090*/  ISETP.NE.AND P0, PT, R6, RZ, PT ;  /* 0x000000ff0600720c */ /* 0x000fe40003f05270 */
[----:B------:R-:W-:-:S03]  /*10a0*/  ISETP.NE.AND P2, PT, R7, RZ, PT ;  /* 0x000000ff0700720c */ /* 0x000fc60003f45270 */
[----:B------:R-:W-:Y:S08]  /*10b0*/  BSSY.RECONVERGENT B0, `(.L_x_22) ;  /* 0x0000005000007945 */ /* 0x000ff00003800200 */
[----:B------:R-:W-:Y:S05]  /*10c0*/  @P0 BRA `(.L_x_23) ;  /* 0x00000000000c0947 */ /* 0x000fea0003800000 */
[----:B-12---:R-:W2:Y:S04]  /*10d0*/  LDG.E.64 R8, desc[UR6][R2.64+0x148] ;  /* 0x0001480602087981 */ /* 0x006ea8000c1e1b00 */
[----:B------:R4:W-:Y:S04]  /*10e0*/  STG.E.64 desc[UR6][R2.64+0x3340], RZ ;  /* 0x003340ff02007986 */ /* 0x0009e8000c101b06 */
[----:B--2---:R4:W-:Y:S02]  /*10f0*/  STG.E.64 desc[UR6][R2.64], R8 ;  /* 0x0000000802007986 */ /* 0x0049e4000c101b06 */
.L_x_23:
[----:B------:R-:W-:Y:S05]  /*1100*/  BSYNC.RECONVERGENT B0 ;  /* 0x0000000000007941 */ /* 0x000fea0003800200 */
.L_x_22:
[----:B------:R-:W-:Y:S04]  /*1110*/  BSSY.RECONVERGENT B0, `(.L_x_24) ;  /* 0x0000006000007945 */ /* 0x000fe80003800200 */
[----:B------:R-:W-:Y:S05]  /*1120*/  @P2 BRA `(.L_x_25) ;  /* 0x0000000000102947 */ /* 0x000fea0003800000 */
[----:B-12-4-:R-:W2:Y:S04]  /*1130*/  LDG.E.64 R8, desc[UR6][R4.64+0x8] ;  /* 0x0000080604087981 */ /* 0x016ea8000c1e1b00 */
[----:B0--3--:R-:W3:Y:S04]  /*1140*/  LDG.E.64 R10, desc[UR6][R4.64+0x138] ;  /* 0x00013806040a7981 */ /* 0x009ee8000c1e1b00 */
[----:B--2---:R0:W-:Y:S04]  /*1150*/  STG.E.64 desc[UR6][R4.64], R8 ;  /* 0x0000000804007986 */ /* 0x0041e8000c101b06 */
[----:B---3--:R0:W-:Y:S02]  /*1160*/  STG.E.64 desc[UR6][R4.64+0x140], R10 ;  /* 0x0001400a04007986 */ /* 0x0081e4000c101b06 */
.L_x_25:
[----:B------:R-:W-:Y:S05]  /*1170*/  BSYNC.RECONVERGENT B0 ;  /* 0x0000000000007941 */ /* 0x000fea0003800200 */
.L_x_24:
[----:B------:R-:W-:Y:S06]  /*1180*/  BAR.SYNC.DEFER_BLOCKING 0x0 ;  /* 0x0000000000007b1d */ /* 0x000fec0000010000 */
[----:B------:R-:W-:Y:S05]  /*1190*/  BRA.U UP0, `(.L_x_26) ;  /* 0xfffffff500ec7547 */ /* 0x000fea000b83ffff */
[----:B------:R-:W-:Y:S04]  /*11a0*/  BSSY.RECONVERGENT B1, `(.L_x_27) ;  /* 0x00000a6000017945 */ /* 0x000fe80003800200 */
[----:B------:R-:W-:Y:S05]  /*11b0*/  @P1 BRA `(.L_x_28) ;  /* 0x0000000800901947 */ /* 0x000fea0003800000 */
[----:B------:R-:W5:Y:S01]  /*11c0*/  LDC.64 R26, c[0x0][0x380] ;  /* 0x0000e000ff1a7b82 */ /* 0x000f620000000a00 */
[----:B-1--4-:R-:W-:-:S04]  /*11d0*/  IMAD.IADD R3, R7, 0x1, R0 ;  /* 0x0000000107037824 */ /* 0x012fc800078e0200 */
[----:B-----5:R-:W-:-:S05]  /*11e0*/  IMAD.WIDE.U32 R26, R3, 0x8, R26 ;  /* 0x00000008031a7825 */ /* 0x020fca00078e001a */
[----:B------:R-:W3:Y:S01]  /*11f0*/  LDG.E.64 R24, desc[UR6][R26.64] ;  /* 0x000000061a187981 */ /* 0x000ee2000c1e1b00 */
[----:B------:R-:W0:Y:S01]  /*1200*/  MUFU.RCP64H R3, 0.049999982118606567383 ;  /* 0x3fa9999900037908 */ /* 0x000e220000001800 */
[----:B------:R-:W-:Y:S01]  /*1210*/  MOV R12, 0x9999999a ;  /* 0x9999999a000c7802 */ /* 0x000fe20000000f00 */
[----:B------:R-:W-:Y:S01]  /*1220*/  IMAD.MOV.U32 R13, RZ, RZ, 0x3fa99999 ;  /* 0x3fa99999ff0d7424 */ /* 0x000fe200078e00ff */
[----:B------:R-:W-:Y:S01]  /*1230*/  UMOV UR4, 0x47ae147b ;  /* 0x47ae147b00047882 */ /* 0x000fe20000000000 */
[----:B------:R-:W-:Y:S01]  /*1240*/  IMAD.MOV.U32 R2, RZ, RZ, 0x1 ;  /* 0x00000001ff027424 */ /* 0x000fe200078e00ff */
[----:B------:R-:W-:Y:S01]  /*1250*/  UMOV UR5, 0x3f847ae1 ;  /* 0x3f847ae100057882 */ /* 0x000fe20000000000 */
[----:B------:R-:W-:Y:S04]  /*1260*/  BSSY.RECONVERGENT B2, `(.L_x_29) ;  /* 0x0000013000027945 */ /* 0x000fe80003800200 */
[----:B0-2---:R-:W-:-:S08]  /*1270*/  DFMA R4, R2, -R12, 1 ;  /* 0x3ff000000204742b */ /* 0x005fd0000000080c */
[----:B------:R-:W-:-:S08]  /*1280*/  DFMA R4, R4, R4, R4 ;  /* 0x000000040404722b */ /* 0x000fd00000000004 */
[----:B------:R-:W-:-:S08]  /*1290*/  DFMA R4, R2, R4, R2 ;  /* 0x000000040204722b */ /* 0x000fd00000000002 */
[----:B------:R-:W-:-:S08]  /*12a0*/  DFMA R2, R4, -R12, 1 ;  /* 0x3ff000000402742b */ /* 0x000fd0000000080c */
[----:B------:R-:W-:Y:S02]  /*12b0*/  DFMA R2, R4, R2, R4 ;  /* 0x000000020402722b */ /* 0x000fe40000000004 */
[----:B---3--:R-:W-:-:S08]  /*12c0*/  DMUL R10, R24, UR4 ;  /* 0x00000004180a7c28 */ /* 0x008fd00008000000 */
[----:B------:R-:W-:Y:S02]  /*12d0*/  DMUL R8, R10, R2 ;  /* 0x000000020a087228 */ /* 0x000fe40000000000 */
[----:B------:R-:W-:-:S06]  /*12e0*/  FSETP.GEU.AND P1, PT, |R11|, 6.5827683646048100446e-37, PT ;  /* 0x036000000b00780b */ /* 0x000fcc0003f2e200 */
[----:B------:R-:W-:-:S08]  /*12f0*/  DFMA R4, R8, -R12, R10 ;  /* 0x8000000c0804722b */ /* 0x000fd0000000000a */
[----:B------:R-:W-:-:S10]  /*1300*/  DFMA R8, R2, R4, R8 ;  /* 0x000000040208722b */ /* 0x000fd40000000008 */
[----:B------:R-:W-:-:S05]  /*1310*/  FFMA R2, RZ, 1.3249999284744262695, R9 ;  /* 0x3fa99999ff027823 */ /* 0x000fca0000000009 */
[----:B------:R-:W-:-:S13]  /*1320*/  FSETP.GT.AND P0, PT, |R2|, 1.469367938527859385e-39, PT ;  /* 0x001000000200780b */ /* 0x000fda0003f04200 */
[----:B------:R-:W-:Y:S05]  /*1330*/  @P0 BRA P1, `(.L_x_30) ;  /* 0x0000000000140947 */ /* 0x000fea0000800000 */
[----:B------:R-:W-:Y:S01]  /*1340*/  IMAD.MOV.U32 R22, RZ, RZ, -0x66666666 ;  /* 0x9999999aff167424 */ /* 0x000fe200078e00ff */
[----:B------:R-:W-:Y:S02]  /*1350*/  MOV R23, 0x3fa99999 ;  /* 0x3fa9999900177802 */ /* 0x000fe40000000f00 */
[----:B------:R-:W-:-:S07]  /*1360*/  MOV R8, 0x1380 ;  /* 0x0000138000087802 */ /* 0x000fce0000000f00 */
[----:B------:R-:W-:Y:S05]  /*1370*/  CALL.REL.NOINC `($__internal_0_$__cuda_sm20_div_rn_f64_full) ;  /* 0x0000000800807944 */ /* 0x000fea0003c00000 */
[----:B------:R-:W-:-:S07]  /*1380*/  IMAD.MOV.U32 R8, RZ, RZ, R10 ;  /* 0x000000ffff087224 */ /* 0x000fce00078e000a */
.L_x_30:
[----:B------:R-:W-:Y:S05]  /*1390*/  BSYNC.RECONVERGENT B2 ;  /* 0x0000000000027941 */ /* 0x000fea0003800200 */
.L_x_29:
[----:B------:R-:W2:Y:S04]  /*13a0*/  LDG.E.64 R12, desc[UR6][R18.64] ;  /* 0x00000006120c7981 */ /* 0x000ea8000c1e1b00 */
[----:B------:R-:W3:Y:S01]  /*13b0*/  LDG.E.64 R4, desc[UR6][R14.64+-0x8] ;  /* 0xfffff8060e047981 */ /* 0x000ee2000c1e1b00 */
[----:B------:R-:W0:Y:S01]  /*13c0*/  MUFU.RCP64H R3, 0.049999982118606567383 ;  /* 0x3fa9999900037908 */ /* 0x000e220000001800 */
[----:B------:R-:W-:Y:S01]  /*13d0*/  IMAD.MOV.U32 R20, RZ, RZ, -0x66666666 ;  /* 0x9999999aff147424 */ /* 0x000fe200078e00ff */
[----:B------:R-:W-:Y:S01]  /*13e0*/  MOV R2, 0x1 ;  /* 0x0000000100027802 */ /* 0x000fe20000000f00 */
[----:B------:R-:W-:Y:S01]  /*13f0*/  IMAD.MOV.U32 R21, RZ, RZ, 0x3fa99999 ;  /* 0x3fa99999ff157424 */ /* 0x000fe200078e00ff */
[----:B------:R-:W-:Y:S01]  /*1400*/  UMOV UR4, 0x47ae147b ;  /* 0x47ae147b00047882 */ /* 0x000fe20000000000 */
[----:B------:R-:W-:Y:S01]  /*1410*/  UMOV UR5, 0x3f847ae1 ;  /* 0x3f847ae100057882 */ /* 0x000fe20000000000 */
[----:B------:R-:W-:Y:S03]  /*1420*/  BSSY.RECONVERGENT B2, `(.L_x_31) ;  /* 0x0000017000027945 */ /* 0x000fe60003800200 */
[----:B0-----:R-:W-:-:S08]  /*1430*/  DFMA R10, R2, -R20, 1 ;  /* 0x3ff00000020a742b */ /* 0x001fd00000000814 */
[----:B------:R-:W-:-:S08]  /*1440*/  DFMA R10, R10, R10, R10 ;  /* 0x0000000a0a0a722b */ /* 0x000fd0000000000a */
[----:B------:R-:W-:-:S08]  /*1450*/  DFMA R10, R2, R10, R2 ;  /* 0x0000000a020a722b */ /* 0x000fd00000000002 */
[----:B------:R-:W-:-:S08]  /*1460*/  DFMA R2, R10, -R20, 1 ;  /* 0x3ff000000a02742b */ /* 0x000fd00000000814 */
[----:B------:R-:W-:Y:S02]  /*1470*/  DFMA R22, R10, R2, R10 ;  /* 0x000000020a16722b */ /* 0x000fe4000000000a */
[----:B--2---:R-:W-:-:S08]  /*1480*/  DMUL R12, R12, UR4 ;  /* 0x000000040c0c7c28 */ /* 0x004fd00008000000 */
[----:B------:R-:W-:Y:S02]  /*1490*/  DMUL R10, R22, R12 ;  /* 0x0000000c160a7228 */ /* 0x000fe40000000000 */
[----:B------:R-:W-:-:S06]  /*14a0*/  FSETP.GEU.AND P1, PT, |R13|, 6.5827683646048100446e-37, PT ;  /* 0x036000000d00780b */ /* 0x000fcc0003f2e200 */
[----:B------:R-:W-:-:S08]  /*14b0*/  DFMA R2, R10, -R20, R12 ;  /* 0x800000140a02722b */ /* 0x000fd0000000000c */
[----:B------:R-:W-:Y:S02]  /*14c0*/  DFMA R10, R22, R2, R10 ;  /* 0x00000002160a722b */ /* 0x000fe4000000000a */
[----:B---3--:R-:W-:-:S08]  /*14d0*/  DADD R2, R24, -R4 ;  /* 0x0000000018027229 */ /* 0x008fd00000000804 */
[----:B------:R-:W-:Y:S01]  /*14e0*/  FFMA R20, RZ, 1.3249999284744262695, R11 ;  /* 0x3fa99999ff147823 */ /* 0x000fe2000000000b */
[----:B------:R-:W-:-:S04]  /*14f0*/  DFMA R2, R2, -R8, R24 ;  /* 0x800000080202722b */ /* 0x000fc80000000018 */
[----:B------:R-:W-:-:S13]  /*1500*/  FSETP.GT.AND P0, PT, |R20|, 1.469367938527859385e-39, PT ;  /* 0x001000001400780b */ /* 0x000fda0003f04200 */
[----:B------:R-:W-:Y:S05]  /*1510*/  @P0 BRA P1, `(.L_x_32) ;  /* 0x00000000001c0947 */ /* 0x000fea0000800000 */
[----:B------:R-:W-:Y:S01]  /*1520*/  IMAD.MOV.U32 R10, RZ, RZ, R12 ;  /* 0x000000ffff0a7224 */ /* 0x000fe200078e000c */
[----:B------:R-:W-:Y:S01]  /*1530*/  MOV R23, 0x3fa99999 ;  /* 0x3fa9999900177802 */ /* 0x000fe20000000f00 */
[----:B------:R-:W-:Y:S01]  /*1540*/  IMAD.MOV.U32 R11, RZ, RZ, R13 ;  /* 0x000000ffff0b7224 */ /* 0x000fe200078e000d */
[----:B------:R-:W-:Y:S01]  /*1550*/  MOV R8, 0x1580 ;  /* 0x0000158000087802 */ /* 0x000fe20000000f00 */
[----:B------:R-:W-:-:S07]  /*1560*/  IMAD.MOV.U32 R22, RZ, RZ, -0x66666666 ;  /* 0x9999999aff167424 */ /* 0x000fce00078e00ff */
[----:B------:R-:W-:Y:S05]  /*1570*/  CALL.REL.NOINC `($__internal_0_$__cuda_sm20_div_rn_f64_full) ;  /* 0x0000000800007944 */ /* 0x000fea0003c00000 */
[----:B------:R-:W-:-:S07]  /*1580*/  IMAD.MOV.U32 R11, RZ, RZ, R9 ;  /* 0x000000ffff0b7224 */ /* 0x000fce00078e0009 */
.L_x_32:
[----:B------:R-:W-:Y:S05]  /*1590*/  BSYNC.RECONVERGENT B2 ;  /* 0x0000000000027941 */ /* 0x000fea0003800200 */
.L_x_31:
[----:B------:R-:W2:Y:S04]  /*15a0*/  LDG.E.64 R14, desc[UR6][R14.64+-0x148] ;  /* 0xfffeb8060e0e7981 */ /* 0x000ea8000c1e1b00 */
[----:B------:R-:W3:Y:S04]  /*15b0*/  LDG.E.64 R32, desc[UR6][R26.64+0x8] ;  /* 0x000008061a207981 */ /* 0x000ee8000c1e1b00 */
[----:B------:R-:W4:Y:S04]  /*15c0*/  LDG.E.64 R20, desc[UR6][R30.64+0x8] ;  /* 0x000008061e147981 */ /* 0x000f28000c1e1b00 */
[----:B------:R-:W4:Y:S04]  /*15d0*/  LDG.E.64 R22, desc[UR6][R28.64+-0x8] ;  /* 0xfffff8061c167981 */ /* 0x000f28000c1e1b00 */
[----:B------:R-:W4:Y:S01]  /*15e0*/  LDG.E.64 R12, desc[UR6][R26.64+0x148] ;  /* 0x000148061a0c7981 */ /* 0x000f22000c1e1b00 */
[C---:B------:R-:W-:Y:S01]  /*15f0*/  DADD R8, R24.reuse, R24 ;  /* 0x0000000018087229 */ /* 0x040fe20000000018 */
[----:B------:R-:W-:Y:S01]  /*1600*/  UMOV UR4, 0x99999999 ;  /* 0x9999999900047882 */ /* 0x000fe20000000000 */
[----:B------:R-:W-:Y:S01]  /*1610*/  UMOV UR5, 0x3fb99999 ;  /* 0x3fb9999900057882 */ /* 0x000fe20000000000 */
[----:B--2---:R-:W-:-:S05]  /*1620*/  DADD R24, R24, -R14 ;  /* 0x0000000018187229 */ /* 0x004fca000000080e */
[----:B---3--:R-:W-:-:S03]  /*1630*/  DADD R32, R32, -R8 ;  /* 0x0000000020207229 */ /* 0x008fc60000000808 */
[----:B------:R-:W-:Y:S02]  /*1640*/  DFMA R2, R24, -R10, R2 ;  /* 0x8000000a1802722b */ /* 0x000fe40000000002 */
[----:B----4-:R-:W-:-:S03]  /*1650*/  DADD R20, R20, -R22 ;  /* 0x0000000014147229 */ /* 0x010fc60000000816 */
[----:B------:R-:W-:Y:S02]  /*1660*/  DADD R32, R4, R32 ;  /* 0x0000000004207229 */ /* 0x000fe40000000020 */
[----:B------:R-:W-:-:S03]  /*1670*/  DADD R12, -R8, R12 ;  /* 0x00000000080c7229 */ /* 0x000fc6000000010c */
[----:B------:R-:W-:Y:S01]  /*1680*/  DFMA R2, R20, -UR4, R2 ;  /* 0x8000000414027c2b */ /* 0x000fe20008000002 */
[----:B------:R-:W-:Y:S01]  /*1690*/  UMOV UR4, 0x47ae147a ;  /* 0x47ae147a00047882 */ /* 0x000fe20000000000 */
[----:B------:R-:W-:-:S03]  /*16a0*/  UMOV UR5, 0x3fb47ae1 ;  /* 0x3fb47ae100057882 */ /* 0x000fc60000000000 */
[----:B------:R-:W-:-:S03]  /*16b0*/  DADD R12, R14, R12 ;  /* 0x000000000e0c7229 */ /* 0x000fc6000000000c */
[----:B------:R-:W-:-:S08]  /*16c0*/  DFMA R2, R32, UR4, R2 ;  /* 0x0000000420027c2b */ /* 0x000fd00008000002 */
[----:B------:R-:W-:-:S07]  /*16d0*/  DFMA R2, R12, UR4, R2 ;  /* 0x000000040c027c2b */ /* 0x000fce0008000002 */
[----:B------:R0:W-:Y:S04]  /*16e0*/  STG.E.64 desc[UR6][R26.64], R2 ;  /* 0x000000021a007986 */ /* 0x0001e8000c101b06 */
[----:B------:R1:W5:Y:S01]  /*16f0*/  LDG.E.64 R14, desc[UR6][R18.64] ;  /* 0x00000006120e7981 */ /* 0x000362000c1e1b00 */
[----:B------:R-:W2:Y:S01]  /*1700*/  MUFU.RCP64H R5, 0.049999982118606567383 ;  /* 0x3fa9999900057908 */ /* 0x000ea20000001800 */
[----:B------:R-:W-:Y:S01]  /*1710*/  IMAD.MOV.U32 R8, RZ, RZ, -0x66666666 ;  /* 0x9999999aff087424 */ /* 0x000fe200078e00ff */
[----:B------:R-:W-:Y:S01]  /*1720*/  MOV R4, 0x1 ;  /* 0x0000000100047802 */ /* 0x000fe20000000f00 */
[----:B------:R-:W-:Y:S01]  /*1730*/  IMAD.MOV.U32 R9, RZ, RZ, 0x3fa99999 ;  /* 0x3fa99999ff097424 */ /* 0x000fe200078e00ff */
[----:B------:R-:W-:Y:S01]  /*1740*/  UMOV UR4, 0x47ae147b ;  /* 0x47ae147b00047882 */ /* 0x000fe20000000000 */
[----:B------:R-:W-:Y:S01]  /*1750*/  UMOV UR5, 0x3f847ae1 ;  /* 0x3f847ae100057882 */ /* 0x000fe20000000000 */
[----:B------:R-:W-:Y:S03]  /*1760*/  BSSY.RECONVERGENT B2, `(.L_x_33) ;  /* 0x0000015000027945 */ /* 0x000fe60003800200 */
[----:B--2---:R-:W-:-:S08]  /*1770*/  DFMA R10, R4, -R8, 1 ;  /* 0x3ff00000040a742b */ /* 0x004fd00000000808 */
[----:B------:R-:W-:-:S08]  /*1780*/  DFMA R10, R10, R10, R10 ;  /* 0x0000000a0a0a722b */ /* 0x000fd0000000000a */
[----:B------:R-:W-:-:S08]  /*1790*/  DFMA R10, R4, R10, R4 ;  /* 0x0000000a040a722b */ /* 0x000fd00000000004 */
[----:B------:R-:W-:-:S08]  /*17a0*/  DFMA R4, R10, -R8, 1 ;  /* 0x3ff000000a04742b */ /* 0x000fd00000000808 */
[----:B------:R-:W-:Y:S02]  /*17b0*/  DFMA R12, R10, R4, R10 ;  /* 0x000000040a0c722b */ /* 0x000fe4000000000a */
[----:B------:R-:W-:-:S08]  /*17c0*/  DMUL R4, R2, UR4 ;  /* 0x0000000402047c28 */ /* 0x000fd00008000000 */
[----:B------:R-:W-:Y:S02]  /*17d0*/  DMUL R10, R12, R4 ;  /* 0x000000040c0a7228 */ /* 0x000fe40000000000 */
[----:B------:R-:W-:-:S06]  /*17e0*/  FSETP.GEU.AND P1, PT, |R5|, 6.5827683646048100446e-37, PT ;  /* 0x036000000500780b */ /* 0x000fcc0003f2e200 */
[----:B0-----:R-:W-:-:S08]  /*17f0*/  DFMA R2, R10, -R8, R4 ;  /* 0x800000080a02722b */ /* 0x001fd00000000004 */
[----:B------:R-:W-:-:S10]  /*1800*/  DFMA R10, R12, R2, R10 ;  /* 0x000000020c0a722b */ /* 0x000fd4000000000a */
[----:B------:R-:W-:-:S05]  /*1810*/  FFMA R2, RZ, 1.3249999284744262695, R11 ;  /* 0x3fa99999ff027823 */ /* 0x000fca000000000b */
[----:B------:R-:W-:-:S13]  /*1820*/  FSETP.GT.AND P0, PT, |R2|, 1.469367938527859385e-39, PT ;  /* 0x001000000200780b */ /* 0x000fda0003f04200 */
[----:B-1----:R-:W-:Y:S05]  /*1830*/  @P0 BRA P1, `(.L_x_34) ;  /* 0x00000000001c0947 */ /* 0x002fea0000800000 */
[----:B------:R-:W-:Y:S01]  /*1840*/  IMAD.MOV.U32 R10, RZ, RZ, R4 ;  /* 0x000000ffff0a7224 */ /* 0x000fe200078e0004 */
[----:B------:R-:W-:Y:S01]  /*1850*/  MOV R23, 0x3fa99999 ;  /* 0x3fa9999900177802 */ /* 0x000fe20000000f00 */
[----:B------:R-:W-:Y:S01]  /*1860*/  IMAD.MOV.U32 R11, RZ, RZ, R5 ;  /* 0x000000ffff0b7224 */ /* 0x000fe200078e0005 */
[----:B------:R-:W-:Y:S01]  /*1870*/  MOV R8, 0x18a0 ;  /* 0x000018a000087802 */ /* 0x000fe20000000f00 */
[----:B------:R-:W-:-:S07]  /*1880*/  IMAD.MOV.U32 R22, RZ, RZ, -0x66666666 ;  /* 0x9999999aff167424 */ /* 0x000fce00078e00ff */
[----:B-----5:R-:W-:Y:S05]  /*1890*/  CALL.REL.NOINC `($__internal_0_$__cuda_sm20_div_rn_f64_full) ;  /* 0x0000000400387944 */ /* 0x020fea0003c00000 */
[----:B------:R-:W-:-:S07]  /*18a0*/  IMAD.MOV.U32 R11, RZ, RZ, R9 ;  /* 0x000000ffff0b7224 */ /* 0x000fce00078e0009 */
.L_x_34:
[----:B------:R-:W-:Y:S05]  /*18b0*/  BSYNC.RECONVERGENT B2 ;  /* 0x0000000000027941 */ /* 0x000fea0003800200 */
.L_x_33:
[----:B------:R-:W2:Y:S01]  /*18c0*/  LDG.E.64 R4, desc[UR6][R16.64+-0x8] ;  /* 0xfffff80610047981 */ /* 0x000ea2000c1e1b00 */
[----:B------:R-:W0:Y:S01]  /*18d0*/  MUFU.RCP64H R3, 0.049999982118606567383 ;  /* 0x3fa9999900037908 */ /* 0x000e220000001800 */
[----:B------:R-:W-:Y:S01]  /*18e0*/  IMAD.MOV.U32 R20, RZ, RZ, -0x66666666 ;  /* 0x9999999aff147424 */ /* 0x000fe200078e00ff */
[----:B------:R-:W-:Y:S01]  /*18f0*/  MOV R21, 0x3fa99999 ;  /* 0x3fa9999900157802 */ /* 0x000fe20000000f00 */
[----:B------:R-:W-:Y:S01]  /*1900*/  IMAD.MOV.U32 R2, RZ, RZ, 0x1 ;  /* 0x00000001ff027424 */ /* 0x000fe200078e00ff */
[----:B------:R-:W-:Y:S01]  /*1910*/  UMOV UR4, 0x47ae147b ;  /* 0x47ae147b00047882 */ /* 0x000fe20000000000 */
[----:B------:R-:W-:Y:S01]  /*1920*/  UMOV UR5, 0x3f847ae1 ;  /* 0x3f847ae100057882 */ /* 0x000fe20000000000 */
[----:B------:R-:W-:Y:S01]  /*1930*/  BSSY.RECONVERGENT B2, `(.L_x_35) ;  /* 0x0000017000027945 */ /* 0x000fe20003800200 */
[----:B-----5:R-:W-:Y:S02]  /*1940*/  DMUL R12, R14, UR4 ;  /* 0x000000040e0c7c28 */ /* 0x020fe40008000000 */
[----:B0-----:R-:W-:-:S08]  /*1950*/  DFMA R8, R2, -R20, 1 ;  /* 0x3ff000000208742b */ /* 0x001fd00000000814 */
[----:B------:R-:W-:Y:S01]  /*1960*/  FSETP.GEU.AND P1, PT, |R13|, 6.5827683646048100446e-37, PT ;  /* 0x036000000d00780b */ /* 0x000fe20003f2e200 */
[----:B------:R-:W-:-:S08]  /*1970*/  DFMA R8, R8, R8, R8 ;  /* 0x000000080808722b */ /* 0x000fd00000000008 */
[----:B------:R-:W-:-:S08]  /*1980*/  DFMA R8, R2, R8, R2 ;  /* 0x000000080208722b */ /* 0x000fd00000000002 */
[----:B------:R-:W-:-:S08]  /*1990*/  DFMA R2, R8, -R20, 1 ;  /* 0x3ff000000802742b */ /* 0x000fd00000000814 */
[----:B------:R-:W-:-:S08]  /*19a0*/  DFMA R22, R8, R2, R8 ;  /* 0x000000020816722b */ /* 0x000fd00000000008 */
[----:B------:R-:W-:-:S08]  /*19b0*/  DMUL R8, R22, R12 ;  /* 0x0000000c16087228 */ /* 0x000fd00000000000 */
[----:B------:R-:W-:-:S08]  /*19c0*/  DFMA R2, R8, -R20, R12 ;  /* 0x800000140802722b */ /* 0x000fd0000000000c */
[----:B------:R-:W-:-:S10]  /*19d0*/  DFMA R8, R22, R2, R8 ;  /* 0x000000021608722b */ /* 0x000fd40000000008 */
[----:B------:R-:W-:-:S05]  /*19e0*/  FFMA R20, RZ, 1.3249999284744262695, R9 ;  /* 0x3fa99999ff147823 */ /* 0x000fca0000000009 */
[----:B------:R-:W-:Y:S01]  /*19f0*/  FSETP.GT.AND P0, PT, |R20|, 1.469367938527859385e-39, PT ;  /* 0x001000001400780b */ /* 0x000fe20003f04200 */
[----:B--2---:R-:W-:-:S08]  /*1a00*/  DADD R2, R14, -R4 ;  /* 0x000000000e027229 */ /* 0x004fd00000000804 */
[----:B------:R-:W-:-:S04]  /*1a10*/  DFMA R2, -R2, R10, R14 ;  /* 0x0000000a0202722b */ /* 0x000fc8000000010e */
[----:B------:R-:W-:Y:S07]  /*1a20*/  @P0 BRA P1, `(.L_x_36) ;  /* 0x00000000001c0947 */ /* 0x000fee0000800000 */
[----:B------:R-:W-:Y:S01]  /*1a30*/  IMAD.MOV.U32 R10, RZ, RZ, R12 ;  /* 0x000000ffff0a7224 */ /* 0x000fe200078e000c */
[----:B------:R-:W-:Y:S01]  /*1a40*/  MOV R11, R13 ;  /* 0x0000000d000b7202 */ /* 0x000fe20000000f00 */
[----:B------:R-:W-:Y:S01]  /*1a50*/  IMAD.MOV.U32 R22, RZ, RZ, -0x66666666 ;  /* 0x9999999aff167424 */ /* 0x000fe200078e00ff */
[----:B------:R-:W-:Y:S01]  /*1a60*/  MOV R8, 0x1a90 ;  /* 0x00001a9000087802 */ /* 0x000fe20000000f00 */
[----:B------:R-:W-:-:S07]  /*1a70*/  IMAD.MOV.U32 R23, RZ, RZ, 0x3fa99999 ;  /* 0x3fa99999ff177424 */ /* 0x000fce00078e00ff */
[----:B------:R-:W-:Y:S05]  /*1a80*/  CALL.REL.NOINC `($__internal_0_$__cuda_sm20_div_rn_f64_full) ;  /* 0x0000000000bc7944 */ /* 0x000fea0003c00000 */
[----:B------:R-:W-:-:S07]  /*1a90*/  MOV R8, R10 ;  /* 0x0000000a00087202 */ /* 0x000fce0000000f00 */
.L_x_36:
[----:B------:R-:W-:Y:S05]  /*1aa0*/  BSYNC.RECONVERGENT B2 ;  /* 0x0000000000027941 */ /* 0x000fea0003800200 */
.L_x_35:
[----:B------:R-:W2:Y:S04]  /*1ab0*/  LDG.E.64 R16, desc[UR6][R16.64+-0x148] ;  /* 0xfffeb80610107981 */ /* 0x000ea8000c1e1b00 */
[----:B------:R-:W3:Y:S04]  /*1ac0*/  LDG.E.64 R10, desc[UR6][R18.64+0x8] ;  /* 0x00000806120a7981 */ /* 0x000ee8000c1e1b00 */
[----:B------:R-:W4:Y:S04]  /*1ad0*/  LDG.E.64 R30, desc[UR6][R30.64+0x148] ;  /* 0x000148061e1e7981 */ /* 0x000f28000c1e1b00 */
[----:B------:R-:W4:Y:S04]  /*1ae0*/  LDG.E.64 R28, desc[UR6][R28.64+-0x148] ;  /* 0xfffeb8061c1c7981 */ /* 0x000f28000c1e1b00 */
[----:B------:R-:W5:Y:S01]  /*1af0*/  LDG.E.64 R20, desc[UR6][R18.64+0x148] ;  /* 0x0001480612147981 */ /* 0x000f62000c1e1b00 */
        /* <DEDUP_REMOVED lines=8> */
[----:B-----5:R-:W-:-:S03]  /*1b80*/  DADD R20, -R12, R20 ;  /* 0x000000000c147229 */ /* 0x020fc60000000114 */
[----:B------:R-:W-:Y:S01]  /*1b90*/  DFMA R2, R8, -UR4, R2 ;  /* 0x8000000408027c2b */ /* 0x000fe20008000002 */
[----:B------:R-:W-:Y:S01]  /*1ba0*/  UMOV UR4, 0x47ae147a ;  /* 0x47ae147a00047882 */ /* 0x000fe20000000000 */
[----:B------:R-:W-:-:S03]  /*1bb0*/  UMOV UR5, 0x3fb47ae1 ;  /* 0x3fb47ae100057882 */ /* 0x000fc60000000000 */
[----:B------:R-:W-:-:S03]  /*1bc0*/  DADD R20, R16, R20 ;  /* 0x0000000010147229 */ /* 0x000fc60000000014 */
[----:B------:R-:W-:-:S08]  /*1bd0*/  DFMA R2, R10, UR4, R2 ;  /* 0x000000040a027c2b */ /* 0x000fd00008000002 */
[----:B------:R-:W-:-:S07]  /*1be0*/  DFMA R2, R20, UR4, R2 ;  /* 0x0000000414027c2b */ /* 0x000fce0008000002 */
[----:B------:R0:W-:Y:S04]  /*1bf0*/  STG.E.64 desc[UR6][R18.64], R2 ;  /* 0x0000000212007986 */ /* 0x0001e8000c101b06 */
.L_x_28:
[----:B------:R-:W-:Y:S05]  /*1c00*/  BSYNC.RECONVERGENT B1 ;  /* 0x0000000000017941 */ /* 0x000fea0003800200 */
.L_x_27:
[----:B01--4-:R-:W0:Y:S08]  /*1c10*/  LDC.64 R2, c[0x0][0x380] ;  /* 0x0000e000ff027b82 */ /* 0x013e300000000a00 */
[----:B------:R-:W-:Y:S01]  /*1c20*/  BAR.SYNC.DEFER_BLOCKING 0x0 ;  /* 0x0000000000007b1d */ /* 0x000fe20000010000 */
[----:B------:R-:W-:Y:S02]  /*1c30*/  ISETP.NE.AND P0, PT, R6, RZ, PT ;  /* 0x000000ff0600720c */ /* 0x000fe40003f05270 */
[----:B------:R-:W-:-:S05]  /*1c40*/  ISETP.NE.AND P1, PT, R7, RZ, PT ;  /* 0x000000ff0700720c */ /* 0x000fca0003f25270 */
[----:B--2---:R-:W1:Y:S06]  /*1c50*/  LDC.64 R4, c[0x0][0x388] ;  /* 0x0000e200ff047b82 */ /* 0x004e6c0000000a00 */
[----:B------:R-:W-:Y:S02]  /*1c60*/  @!P0 IMAD.MOV.U32 R8, RZ, RZ, 0x0 ;  /* 0x00000000ff088424 */ /* 0x000fe400078e00ff */
[----:B------:R-:W-:Y:S02]  /*1c70*/  @!P0 IMAD.MOV.U32 R9, RZ, RZ, 0x3ff00000 ;  /* 0x3ff00000ff098424 */ /* 0x000fe400078e00ff */
[----:B0-----:R-:W-:-:S05]  /*1c80*/  @!P0 IMAD.WIDE R2, R7, 0x8, R2 ;  /* 0x0000000807028825 */ /* 0x001fca00078e0202 */
[----:B------:R0:W-:Y:S01]  /*1c90*/  @!P0 STG.E.64 desc[UR6][R2.64+0x3340], R8 ;  /* 0x0033400802008986 */ /* 0x0001e2000c101b06 */
[----:B-1----:R-:W-:-:S03]  /*1ca0*/  @!P0 IMAD.WIDE R4, R7, 0x8, R4 ;  /* 0x0000000807048825 */ /* 0x002fc600078e0204 */
[----:B------:R0:W-:Y:S04]  /*1cb0*/  @!P0 STG.E.64 desc[UR6][R2.64], RZ ;  /* 0x000000ff02008986 */ /* 0x0001e8000c101b06 */
[----:B------:R0:W-:Y:S04]  /*1cc0*/  @!P0 STG.E.64 desc[UR6][R4.64], RZ ;  /* 0x000000ff04008986 */ /* 0x0001e8000c101b06 */
[----:B------:R0:W-:Y:S01]  /*1cd0*/  @!P0 STG.E.64 desc[UR6][R4.64+0x3340], RZ ;  /* 0x003340ff04008986 */ /* 0x0001e2000c101b06 */
[----:B------:R-:W-:Y:S05]  /*1ce0*/  @P1 EXIT ;  /* 0x000000000000194d */ /* 0x000fea0003800000 */
[----:B0-----:R-:W0:Y:S08]  /*1cf0*/  LDC.64 R2, c[0x0][0x380] ;  /* 0x0000e000ff027b82 */ /* 0x001e300000000a00 */
[----:B------:R-:W1:Y:S01]  /*1d00*/  LDC.64 R4, c[0x0][0x388] ;  /* 0x0000e200ff047b82 */ /* 0x000e620000000a00 */
[----:B0-----:R-:W-:-:S05]  /*1d10*/  IMAD.WIDE.U32 R2, R0, 0x8, R2 ;  /* 0x0000000800027825 */ /* 0x001fca00078e0002 */
[----:B------:R-:W-:Y:S01]  /*1d20*/  STG.E.64 desc[UR6][R2.64], RZ ;  /* 0x000000ff02007986 */ /* 0x000fe2000c101b06 */
[----:B-1----:R-:W-:-:S03]  /*1d30*/  IMAD.WIDE.U32 R4, R0, 0x8, R4 ;  /* 0x0000000800047825 */ /* 0x002fc600078e0004 */
[----:B------:R-:W-:Y:S04]  /*1d40*/  STG.E.64 desc[UR6][R2.64+0x140], RZ ;  /* 0x000140ff02007986 */ /* 0x000fe8000c101b06 */
[----:B------:R-:W-:Y:S04]  /*1d50*/  STG.E.64 desc[UR6][R4.64], RZ ;  /* 0x000000ff04007986 */ /* 0x000fe8000c101b06 */
[----:B------:R-:W-:Y:S01]  /*1d60*/  STG.E.64 desc[UR6][R4.64+0x140], RZ ;  /* 0x000140ff04007986 */ /* 0x000fe2000c101b06 */
[----:B------:R-:W-:Y:S05]  /*1d70*/  EXIT ;  /* 0x000000000000794d */ /* 0x000fea0003800000 */
        .weak           $__internal_0_$__cuda_sm20_div_rn_f64_full
        .type           $__internal_0_$__cuda_sm20_div_rn_f64_full,@function
        .size           $__internal_0_$__cuda_sm20_div_rn_f64_full,(.L_x_45 - $__internal_0_$__cuda_sm20_div_rn_f64_full)
$__internal_0_$__cuda_sm20_div_rn_f64_full:
[C---:B------:R-:W-:Y:S01]  /*1d80*/  FSETP.GEU.AND P0, PT, |R23|.reuse, 1.469367938527859385e-39, PT ;  /* 0x001000001700780b */ /* 0x040fe20003f0e200 */
[----:B------:R-:W-:Y:S01]  /*1d90*/  IMAD.MOV.U32 R33, RZ, RZ, R11 ;  /* 0x000000ffff217224 */ /* 0x000fe200078e000b */
[----:B------:R-:W-:Y:S01]  /*1da0*/  LOP3.LUT R20, R23, 0x800fffff, RZ, 0xc0, !PT ;  /* 0x800fffff17147812 */ /* 0x000fe200078ec0ff */
[----:B------:R-:W-:Y:S01]  /*1db0*/  IMAD.MOV.U32 R32, RZ, RZ, R10 ;  /* 0x000000ffff207224 */ /* 0x000fe200078e000a */
[----:B------:R-:W-:Y:S01]  /*1dc0*/  MOV R38, 0x1 ;  /* 0x0000000100267802 */ /* 0x000fe20000000f00 */
[----:B------:R-:W-:Y:S01]  /*1dd0*/  BSSY.RECONVERGENT B0, `(.L_x_37) ;  /* 0x0000059000007945 */ /* 0x000fe20003800200 */
[----:B------:R-:W-:Y:S02]  /*1de0*/  LOP3.LUT R21, R20, 0x3ff00000, RZ, 0xfc, !PT ;  /* 0x3ff0000014157812 */ /* 0x000fe400078efcff */
[----:B------:R-:W-:Y:S02]  /*1df0*/  MOV R20, R22 ;  /* 0x0000001600147202 */ /* 0x000fe40000000f00 */
[----:B------:R-:W-:-:S02]  /*1e00*/  FSETP.GEU.AND P3, PT, |R33|, 1.469367938527859385e-39, PT ;  /* 0x001000002100780b */ /* 0x000fc40003f6e200 */
[----:B------:R-:W-:Y:S01]  /*1e10*/  LOP3.LUT R9, R33, 0x7ff00000, RZ, 0xc0, !PT ;  /* 0x7ff0000021097812 */ /* 0x000fe200078ec0ff */
[----:B------:R-:W-:Y:S01]  /*1e20*/  @!P0 DMUL R20, R22, 8.98846567431157953865e+307 ;  /* 0x7fe0000016148828 */ /* 0x000fe20000000000 */
[----:B------:R-:W-:-:S04]  /*1e30*/  LOP3.LUT R12, R23, 0x7ff00000, RZ, 0xc0, !PT ;  /* 0x7ff00000170c7812 */ /* 0x000fc800078ec0ff */
[----:B------:R-:W-:Y:S01]  /*1e40*/  ISETP.GE.U32.AND P2, PT, R9, R12, PT ;  /* 0x0000000c0900720c */ /* 0x000fe20003f46070 */
[----:B------:R-:W0:Y:S04]  /*1e50*/  MUFU.RCP64H R39, R21 ;  /* 0x0000001500277308 */ /* 0x000e280000001800 */
[----:B------:R-:W-:Y:S02]  /*1e60*/  @!P3 LOP3.LUT R10, R23, 0x7ff00000, RZ, 0xc0, !PT ;  /* 0x7ff00000170ab812 */ /* 0x000fe400078ec0ff */
[----:B------:R-:W-:Y:S02]  /*1e70*/  @!P3 MOV R40, RZ ;  /* 0x000000ff0028b202 */ /* 0x000fe40000000f00 */
[----:B------:R-:W-:Y:S01]  /*1e80*/  @!P3 ISETP.GE.U32.AND P4, PT, R9, R10, PT ;  /* 0x0000000a0900b20c */ /* 0x000fe20003f86070 */
[----:B------:R-:W-:Y:S01]  /*1e90*/  IMAD.MOV.U32 R10, RZ, RZ, 0x1ca00000 ;  /* 0x1ca00000ff0a7424 */ /* 0x000fe200078e00ff */
[----:B------:R-:W-:-:S04]  /*1ea0*/  @!P0 LOP3.LUT R12, R21, 0x7ff00000, RZ, 0xc0, !PT ;  /* 0x7ff00000150c8812 */ /* 0x000fc800078ec0ff */
[C---:B------:R-:W-:Y:S02]  /*1eb0*/  @!P3 SEL R13, R10.reuse, 0x63400000, !P4 ;  /* 0x634000000a0db807 */ /* 0x040fe40006000000 */
[----:B------:R-:W-:Y:S01]  /*1ec0*/  SEL R11, R10, 0x63400000, !P2 ;  /* 0x634000000a0b7807 */ /* 0x000fe20005000000 */
[----:B0-----:R-:W-:Y:S01]  /*1ed0*/  DFMA R34, R38, -R20, 1 ;  /* 0x3ff000002622742b */ /* 0x001fe20000000814 */
[----:B------:R-:W-:-:S04]  /*1ee0*/  @!P3 LOP3.LUT R13, R13, 0x80000000, R33, 0xf8, !PT ;  /* 0x800000000d0db812 */ /* 0x000fc800078ef821 */
[----:B------:R-:W-:-:S03]  /*1ef0*/  @!P3 LOP3.LUT R41, R13, 0x100000, RZ, 0xfc, !PT ;  /* 0x001000000d29b812 */ /* 0x000fc600078efcff */
[----:B------:R-:W-:-:S08]  /*1f00*/  DFMA R34, R34, R34, R34 ;  /* 0x000000222222722b */ /* 0x000fd00000000022 */
[----:B------:R-:W-:Y:S01]  /*1f10*/  DFMA R38, R38, R34, R38 ;  /* 0x000000222626722b */ /* 0x000fe20000000026 */
[----:B------:R-:W-:Y:S01]  /*1f20*/  LOP3.LUT R35, R11, 0x800fffff, R33, 0xf8, !PT ;  /* 0x800fffff0b237812 */ /* 0x000fe200078ef821 */
[----:B------:R-:W-:Y:S02]  /*1f30*/  IMAD.MOV.U32 R34, RZ, RZ, R32 ;  /* 0x000000ffff227224 */ /* 0x000fe400078e0020 */
[----:B------:R-:W-:-:S04]  /*1f40*/  IMAD.MOV.U32 R11, RZ, RZ, R9 ;  /* 0x000000ffff0b7224 */ /* 0x000fc800078e0009 */
[----:B------:R-:W-:Y:S02]  /*1f50*/  DFMA R36, R38, -R20, 1 ;  /* 0x3ff000002624742b */ /* 0x000fe40000000814 */
[----:B------:R-:W-:-:S06]  /*1f60*/  @!P3 DFMA R34, R34, 2, -R40 ;  /* 0x400000002222b82b */ /* 0x000fcc0000000828 */
[----:B------:R-:W-:-:S04]  /*1f70*/  DFMA R38, R38, R36, R38 ;  /* 0x000000242626722b */ /* 0x000fc80000000026 */
[----:B------:R-:W-:-:S04]  /*1f80*/  @!P3 LOP3.LUT R11, R35, 0x7ff00000, RZ, 0xc0, !PT ;  /* 0x7ff00000230bb812 */ /* 0x000fc800078ec0ff */
[----:B------:R-:W-:Y:S01]  /*1f90*/  DMUL R36, R38, R34 ;  /* 0x0000002226247228 */ /* 0x000fe20000000000 */
[----:B------:R-:W-:-:S05]  /*1fa0*/  VIADD R13, R11, 0xffffffff ;  /* 0xffffffff0b0d7836 */ /* 0x000fca0000000000 */
[----:B------:R-:W-:Y:S02]  /*1fb0*/  ISETP.GT.U32.AND P0, PT, R13, 0x7feffffe, PT ;  /* 0x7feffffe0d00780c */ /* 0x000fe40003f04070 */
[----:B------:R-:W-:Y:S01]  /*1fc0*/  IADD3 R13, PT, PT, R12, -0x1, RZ ;  /* 0xffffffff0c0d7810 */ /* 0x000fe20007ffe0ff */
[----:B------:R-:W-:-:S03]  /*1fd0*/  DFMA R40, R36, -R20, R34 ;  /* 0x800000142428722b */ /* 0x000fc60000000022 */
[----:B------:R-:W-:-:S05]  /*1fe0*/  ISETP.GT.U32.OR P0, PT, R13, 0x7feffffe, P0 ;  /* 0x7feffffe0d00780c */ /* 0x000fca0000704470 */
[----:B------:R-:W-:-:S08]  /*1ff0*/  DFMA R36, R38, R40, R36 ;  /* 0x000000282624722b */ /* 0x000fd00000000024 */
[----:B------:R-:W-:Y:S05]  /*2000*/  @P0 BRA `(.L_x_38) ;  /* 0x0000000000740947 */ /* 0x000fea0003800000 */
[----:B------:R-:W-:-:S04]  /*2010*/  LOP3.LUT R12, R23, 0x7ff00000, RZ, 0xc0, !PT ;  /* 0x7ff00000170c7812 */ /* 0x000fc800078ec0ff */
[CC--:B------:R-:W-:Y:S02]  /*2020*/  VIADDMNMX R11, R9.reuse, -R12.reuse, 0xb9600000, !PT ;  /* 0xb9600000090b7446 */ /* 0x0c0fe4000780090c */
[----:B------:R-:W-:Y:S02]  /*2030*/  ISETP.GE.U32.AND P0, PT, R9, R12, PT ;  /* 0x0000000c0900720c */ /* 0x000fe40003f06070 */
[----:B------:R-:W-:Y:S02]  /*2040*/  VIMNMX R11, PT, PT, R11, 0x46a00000, PT ;  /* 0x46a000000b0b7848 */ /* 0x000fe40003fe0100 */
[----:B------:R-:W-:Y:S02]  /*2050*/  SEL R10, R10, 0x63400000, !P0 ;  /* 0x634000000a0a7807 */ /* 0x000fe40004000000 */
[----:B------:R-:W-:-:S03]  /*2060*/  MOV R12, RZ ;  /* 0x000000ff000c7202 */ /* 0x000fc60000000f00 */
[----:B------:R-:W-:-:S04]  /*2070*/  IMAD.IADD R10, R11, 0x1, -R10 ;  /* 0x000000010b0a7824 */ /* 0x000fc800078e0a0a */
[----:B------:R-:W-:-:S06]  /*2080*/  VIADD R13, R10, 0x7fe00000 ;  /* 0x7fe000000a0d7836 */ /* 0x000fcc0000000000 */
[----:B------:R-:W-:-:S10]  /*2090*/  DMUL R38, R36, R12 ;  /* 0x0000000c24267228 */ /* 0x000fd40000000000 */
[----:B------:R-:W-:-:S13]  /*20a0*/  FSETP.GTU.AND P0, PT, |R39|, 1.469367938527859385e-39, PT ;  /* 0x001000002700780b */ /* 0x000fda0003f0c200 */
[----:B------:R-:W-:Y:S05]  /*20b0*/  @P0 BRA `(.L_x_39) ;  /* 0x0000000000a80947 */ /* 0x000fea0003800000 */
[----:B------:R-:W-:-:S06]  /*20c0*/  DFMA R20, R36, -R20, R34 ;  /* 0x800000142414722b */ /* 0x000fcc0000000022 */
[----:B------:R-:W-:-:S04]  /*20d0*/  IMAD.MOV.U32 R20, RZ, RZ, RZ ;  /* 0x000000ffff147224 */ /* 0x000fc800078e00ff */
[C---:B------:R-:W-:Y:S02]  /*20e0*/  FSETP.NEU.AND P0, PT, R21.reuse, RZ, PT ;  /* 0x000000ff1500720b */ /* 0x040fe40003f0d000 */
[----:B------:R-:W-:-:S04]  /*20f0*/  LOP3.LUT R22, R21, 0x80000000, R23, 0x48, !PT ;  /* 0x8000000015167812 */ /* 0x000fc800078e4817 */
[----:B------:R-:W-:-:S07]  /*2100*/  LOP3.LUT R21, R22, R13, RZ, 0xfc, !PT ;  /* 0x0000000d16157212 */ /* 0x000fce00078efcff */
[----:B------:R-:W-:Y:S05]  /*2110*/  @!P0 BRA `(.L_x_39) ;  /* 0x0000000000908947 */ /* 0x000fea0003800000 */
[----:B------:R-:W-:Y:S01]  /*2120*/  IMAD.MOV R13, RZ, RZ, -R10 ;  /* 0x000000ffff0d7224 */ /* 0x000fe200078e0a0a */
[----:B------:R-:W-:Y:S02]  /*2130*/  MOV R12, RZ ;  /* 0x000000ff000c7202 */ /* 0x000fe40000000f00 */
[----:B------:R-:W-:-:S04]  /*2140*/  IADD3 R10, PT, PT, -R10, -0x43300000, RZ ;  /* 0xbcd000000a0a7810 */ /* 0x000fc80007ffe1ff */
[----:B------:R-:W-:Y:S02]  /*2150*/  DFMA R12, R38, -R12, R36 ;  /* 0x8000000c260c722b */ /* 0x000fe40000000024 */
[----:B------:R-:W-:-:S08]  /*2160*/  DMUL.RP R36, R36, R20 ;  /* 0x0000001424247228 */ /* 0x000fd00000008000 */
[----:B------:R-:W-:Y:S02]  /*2170*/  FSETP.NEU.AND P0, PT, |R13|, R10, PT ;  /* 0x0000000a0d00720b */ /* 0x000fe40003f0d200 */
[----:B------:R-:W-:Y:S02]  /*2180*/  LOP3.LUT R22, R37, R22, RZ, 0x3c, !PT ;  /* 0x0000001625167212 */ /* 0x000fe400078e3cff */
[----:B------:R-:W-:Y:S02]  /*2190*/  FSEL R10, R36, R38, !P0 ;  /* 0x00000026240a7208 */ /* 0x000fe40004000000 */
[----:B------:R-:W-:-:S03]  /*21a0*/  FSEL R11, R22, R39, !P0 ;  /* 0x00000027160b7208 */ /* 0x000fc60004000000 */
[----:B------:R-:W-:Y:S02]  /*21b0*/  IMAD.MOV.U32 R38, RZ, RZ, R10 ;  /* 0x000000ffff267224 */ /* 0x000fe400078e000a */
[----:B------:R-:W-:Y:S01]  /*21c0*/  IMAD.MOV.U32 R39, RZ, RZ, R11 ;  /* 0x000000ffff277224 */ /* 0x000fe200078e000b */
[----:B------:R-:W-:Y:S06]  /*21d0*/  BRA `(.L_x_39) ;  /* 0x0000000000607947 */ /* 0x000fec0003800000 */
.L_x_38:
[----:B------:R-:W-:-:S14]  /*21e0*/  DSETP.NAN.AND P0, PT, R32, R32, PT ;  /* 0x000000202000722a */ /* 0x000fdc0003f08000 */
[----:B------:R-:W-:Y:S05]  /*21f0*/  @P0 BRA `(.L_x_40) ;  /* 0x00000000004c0947 */ /* 0x000fea0003800000 */
[----:B------:R-:W-:-:S14]  /*2200*/  DSETP.NAN.AND P0, PT, R22, R22, PT ;  /* 0x000000161600722a */ /* 0x000fdc0003f08000 */
[----:B------:R-:W-:Y:S05]  /*2210*/  @P0 BRA `(.L_x_41) ;  /* 0x0000000000340947 */ /* 0x000fea0003800000 */
[----:B------:R-:W-:Y:S01]  /*2220*/  ISETP.NE.AND P0, PT, R11, R12, PT ;  /* 0x0000000c0b00720c */ /* 0x000fe20003f05270 */
[----:B------:R-:W-:Y:S01]  /*2230*/  IMAD.MOV.U32 R39, RZ, RZ, -0x80000 ;  /* 0xfff80000ff277424 */ /* 0x000fe200078e00ff */
[----:B------:R-:W-:-:S11]  /*2240*/  MOV R38, 0x0 ;  /* 0x0000000000267802 */ /* 0x000fd60000000f00 */
[----:B------:R-:W-:Y:S05]  /*2250*/  @!P0 BRA `(.L_x_39) ;  /* 0x0000000000408947 */ /* 0x000fea0003800000 */
[----:B------:R-:W-:Y:S02]  /*2260*/  ISETP.NE.AND P0, PT, R11, 0x7ff00000, PT ;  /* 0x7ff000000b00780c */ /* 0x000fe40003f05270 */
[----:B------:R-:W-:Y:S02]  /*2270*/  LOP3.LUT R23, R33, 0x80000000, R23, 0x48, !PT ;  /* 0x8000000021177812 */ /* 0x000fe400078e4817 */
[----:B------:R-:W-:-:S13]  /*2280*/  ISETP.EQ.OR P0, PT, R12, RZ, !P0 ;  /* 0x000000ff0c00720c */ /* 0x000fda0004702670 */
[----:B------:R-:W-:Y:S01]  /*2290*/  @P0 LOP3.LUT R9, R23, 0x7ff00000, RZ, 0xfc, !PT ;  /* 0x7ff0000017090812 */ /* 0x000fe200078efcff */
[----:B------:R-:W-:Y:S01]  /*22a0*/  @!P0 IMAD.MOV.U32 R38, RZ, RZ, RZ ;  /* 0x000000ffff268224 */ /* 0x000fe200078e00ff */
[----:B------:R-:W-:Y:S01]  /*22b0*/  @!P0 MOV R39, R23 ;  /* 0x0000001700278202 */ /* 0x000fe20000000f00 */
[----:B------:R-:W-:Y:S02]  /*22c0*/  @P0 IMAD.MOV.U32 R38, RZ, RZ, RZ ;  /* 0x000000ffff260224 */ /* 0x000fe400078e00ff */
[----:B------:R-:W-:Y:S01]  /*22d0*/  @P0 IMAD.MOV.U32 R39, RZ, RZ, R9 ;  /* 0x000000ffff270224 */ /* 0x000fe200078e0009 */
[----:B------:R-:W-:Y:S06]  /*22e0*/  BRA `(.L_x_39) ;  /* 0x00000000001c7947 */ /* 0x000fec0003800000 */
.L_x_41:
[----:B------:R-:W-:Y:S02]  /*22f0*/  LOP3.LUT R9, R23, 0x80000, RZ, 0xfc, !PT ;  /* 0x0008000017097812 */ /* 0x000fe400078efcff */
[----:B------:R-:W-:-:S03]  /*2300*/  MOV R38, R22 ;  /* 0x0000001600267202 */ /* 0x000fc60000000f00 */
[----:B------:R-:W-:Y:S01]  /*2310*/  IMAD.MOV.U32 R39, RZ, RZ, R9 ;  /* 0x000000ffff277224 */ /* 0x000fe200078e0009 */
[----:B------:R-:W-:Y:S06]  /*2320*/  BRA `(.L_x_39) ;  /* 0x00000000000c7947 */ /* 0x000fec0003800000 */
.L_x_40:
[----:B------:R-:W-:Y:S01]  /*2330*/  LOP3.LUT R9, R33, 0x80000, RZ, 0xfc, !PT ;  /* 0x0008000021097812 */ /* 0x000fe200078efcff */
[----:B------:R-:W-:-:S03]  /*2340*/  IMAD.MOV.U32 R38, RZ, RZ, R32 ;  /* 0x000000ffff267224 */ /* 0x000fc600078e0020 */
[----:B------:R-:W-:-:S07]  /*2350*/  MOV R39, R9 ;  /* 0x0000000900277202 */ /* 0x000fce0000000f00 */
.L_x_39:
[----:B------:R-:W-:Y:S05]  /*2360*/  BSYNC.RECONVERGENT B0 ;  /* 0x0000000000007941 */ /* 0x000fea0003800200 */
.L_x_37:
[----:B------:R-:W-:Y:S01]  /*2370*/  MOV R12, R8 ;  /* 0x00000008000c7202 */ /* 0x000fe20000000f00 */
[----:B------:R-:W-:Y:S02]  /*2380*/  IMAD.MOV.U32 R13, RZ, RZ, 0x0 ;  /* 0x00000000ff0d7424 */ /* 0x000fe400078e00ff */
[----:B------:R-:W-:Y:S02]  /*2390*/  IMAD.MOV.U32 R10, RZ, RZ, R38 ;  /* 0x000000ffff0a7224 */ /* 0x000fe400078e0026 */
[----:B------:R-:W-:Y:S01]  /*23a0*/  IMAD.MOV.U32 R9, RZ, RZ, R39 ;  /* 0x000000ffff097224 */ /* 0x000fe200078e0027 */
[----:B------:R-:W-:Y:S06]  /*23b0*/  RET.REL.NODEC R12 `(_Z5solvePdS_S_S_S_S_) ;  /* 0xffffffdc0c107950 */ /* 0x000fec0003c3ffff */
.L_x_42:
[----:B------:R-:W-:-:S00]  /*23c0*/  BRA `(.L_x_42) ;  /* 0xfffffffc00fc7947 */ /* 0x000fc0000383ffff */
[----:B------:R-:W-:-:S00]  /*23d0*/  NOP ;  /* 0x0000000000007918 */ /* 0x000fc00000000000 */
        /* <DEDUP_REMOVED lines=10> */
.L_x_45:


//--------------------- .text._Z16initializeArraysPdS_S_S_ --------------------------
	.section	.text._Z16initializeArraysPdS_S_S_,"ax",@progbits
	.align	128
        .global         _Z16initializeArraysPdS_S_S_
        .type           _Z16initializeArraysPdS_S_S_,@function
        .size           _Z16initializeArraysPdS_S_S_,(.L_x_47 - _Z16initializeArraysPdS_S_S_)
        .other          _Z16initializeArraysPdS_S_S_,@"STO_CUDA_ENTRY STV_DEFAULT"
_Z16initializeArraysPdS_S_S_:
.text._Z16initializeArraysPdS_S_S_:
[----:B------:R-:W-:Y:S01]  /*0000*/  LDC R1, c[0x0][0x37c] ;  /* 0x0000df00ff017b82 */ /* 0x000fe20000000800 */
[----:B------:R-:W0:Y:S07]  /*0010*/  S2R R11, SR_TID.Y ;  /* 0x00000000000b7919 */ /* 0x000e2e0000002200 */
[----:B------:R-:W1:Y:S01]  /*0020*/  LDC R3, c[0x0][0x360] ;  /* 0x0000d800ff037b82 */ /* 0x000e620000000800 */
[----:B------:R-:W1:Y:S07]  /*0030*/  S2R R0, SR_TID.X ;  /* 0x0000000000007919 */ /* 0x000e6e0000002100 */
[----:B------:R-:W0:Y:S08]  /*0040*/  S2UR UR5, SR_CTAID.Y ;  /* 0x00000000000579c3 */ /* 0x000e300000002600 */
[----:B------:R-:W0:Y:S08]  /*0050*/  LDC R2, c[0x0][0x364] ;  /* 0x0000d900ff027b82 */ /* 0x000e300000000800 */
[----:B------:R-:W1:Y:S01]  /*0060*/  S2UR UR4, SR_CTAID.X ;  /* 0x00000000000479c3 */ /* 0x000e620000002500 */
[----:B0-----:R-:W-:-:S05]  /*0070*/  IMAD R11, R2, UR5, R11 ;  /* 0x00000005020b7c24 */ /* 0x001fca000f8e020b */
[----:B------:R-:W-:Y:S01]  /*0080*/  ISETP.GT.U32.AND P0, PT, R11, 0x28, PT ;  /* 0x000000280b00780c */ /* 0x000fe20003f04070 */
[----:B-1----:R-:W-:-:S05]  /*0090*/  IMAD R0, R3, UR4, R0 ;  /* 0x0000000403007c24 */ /* 0x002fca000f8e0200 */
[----:B------:R-:W-:-:S13]  /*00a0*/  ISETP.GT.OR P0, PT, R0, 0x28, P0 ;  /* 0x000000280000780c */ /* 0x000fda0000704670 */
[----:B------:R-:W-:Y:S05]  /*00b0*/  @P0 EXIT ;  /* 0x000000000000094d */ /* 0x000fea0003800000 */
[----:B------:R-:W0:Y:S01]  /*00c0*/  LDC.64 R2, c[0x0][0x380] ;  /* 0x0000e000ff027b82 */ /* 0x000e220000000a00 */
[----:B------:R-:W1:Y:S01]  /*00d0*/  LDCU.64 UR4, c[0x0][0x358] ;  /* 0x00006b00ff0477ac */ /* 0x000e620008000a00 */
[----:B------:R-:W-:-:S06]  /*00e0*/  IMAD R11, R11, 0x29, R0 ;  /* 0x000000290b0b7824 */ /* 0x000fcc00078e0200 */
[----:B------:R-:W2:Y:S08]  /*00f0*/  LDC.64 R4, c[0x0][0x388] ;  /* 0x0000e200ff047b82 */ /* 0x000eb00000000a00 */
[----:B------:R-:W3:Y:S08]  /*0100*/  LDC.64 R6, c[0x0][0x390] ;  /* 0x0000e400ff067b82 */ /* 0x000ef00000000a00 */
[----:B------:R-:W4:Y:S01]  /*0110*/  LDC.64 R8, c[0x0][0x398] ;  /* 0x0000e600ff087b82 */ /* 0x000f220000000a00 */
[----:B0-----:R-:W-:-:S05]  /*0120*/  IMAD.WIDE R2, R11, 0x8, R2 ;  /* 0x000000080b027825 */ /* 0x001fca00078e0202 */
[----:B-1----:R-:W-:Y:S01]  /*0130*/  STG.E.64 desc[UR4][R2.64], RZ ;  /* 0x000000ff02007986 */ /* 0x002fe2000c101b04 */
[----:B--2---:R-:W-:-:S05]  /*0140*/  IMAD.WIDE R4, R11, 0x8, R4 ;  /* 0x000000080b047825 */ /* 0x004fca00078e0204 */
[----:B------:R-:W-:Y:S01]  /*0150*/  STG.E.64 desc[UR4][R4.64], RZ ;  /* 0x000000ff04007986 */ /* 0x000fe2000c101b04 */
[----:B---3--:R-:W-:-:S05]  /*0160*/  IMAD.WIDE R6, R11, 0x8, R6 ;  /* 0x000000080b067825 */ /* 0x008fca00078e0206 */
[----:B------:R-:W-:Y:S01]  /*0170*/  STG.E.64 desc[UR4][R6.64], RZ ;  /* 0x000000ff06007986 */ /* 0x000fe2000c101b04 */
[----:B----4-:R-:W-:-:S05]  /*0180*/  IMAD.WIDE R8, R11, 0x8, R8 ;  /* 0x000000080b087825 */ /* 0x010fca00078e0208 */
[----:B------:R-:W-:Y:S01]  /*0190*/  STG.E.64 desc[UR4][R8.64], RZ ;  /* 0x000000ff08007986 */ /* 0x000fe2000c101b04 */
[----:B------:R-:W-:Y:S05]  /*01a0*/  EXIT ;  /* 0x000000000000794d */ /* 0x000fea0003800000 */
.L_x_43:
        /* <DEDUP_REMOVED lines=13> */
.L_x_47:


//--------------------- .text._Z9buildMeshPdS_    --------------------------
	.section	.text._Z9buildMeshPdS_,"ax",@progbits
	.align	128
        .global         _Z9buildMeshPdS_
        .type           _Z9buildMeshPdS_,@function
        .size           _Z9buildMeshPdS_,(.L_x_48 - _Z9buildMeshPdS_)
        .other          _Z9buildMeshPdS_,@"STO_CUDA_ENTRY STV_DEFAULT"
_Z9buildMeshPdS_:
.text._Z9buildMeshPdS_:
[----:B------:R-:W-:Y:S01]  /*0000*/  LDC R1, c[0x0][0x37c] ;  /* 0x0000df00ff017b82 */ /* 0x000fe20000000800 */
[----:B------:R-:W0:Y:S07]  /*0010*/  S2R R9, SR_TID.X ;  /* 0x0000000000097919 */ /* 0x000e2e0000002100 */
[----:B------:R-:W0:Y:S08]  /*0020*/  S2UR UR4, SR_CTAID.X ;  /* 0x00000000000479c3 */ /* 0x000e300000002500 */
[----:B------:R-:W0:Y:S02]  /*0030*/  LDC R0, c[0x0][0x360] ;  /* 0x0000d800ff007b82 */ /* 0x000e240000000800 */
[----:B0-----:R-:W-:-:S05]  /*0040*/  IMAD R9, R0, UR4, R9 ;  /* 0x0000000400097c24 */ /* 0x001fca000f8e0209 */
[----:B------:R-:W-:-:S13]  /*0050*/  ISETP.GT.AND P0, PT, R9, 0x28, PT ;  /* 0x000000280900780c */ /* 0x000fda0003f04270 */
[----:B------:R-:W-:Y:S05]  /*0060*/  @P0 EXIT ;  /* 0x000000000000094d */ /* 0x000fea0003800000 */
[----:B------:R-:W0:Y:S01]  /*0070*/  LDC.64 R4, c[0x0][0x380] ;  /* 0x0000e000ff047b82 */ /* 0x000e220000000a00 */
[----:B------:R-:W1:Y:S01]  /*0080*/  I2F.F64 R2, R9 ;  /* 0x0000000900027312 */ /* 0x000e620000201c00 */
[----:B------:R-:W2:Y:S01]  /*0090*/  LDCU.64 UR4, c[0x0][0x358] ;  /* 0x00006b00ff0477ac */ /* 0x000ea20008000a00 */
[----:B------:R-:W-:Y:S01]  /*00a0*/  UMOV UR6, 0x9999999a ;  /* 0x9999999a00067882 */ /* 0x000fe20000000000 */
[----:B------:R-:W-:-:S04]  /*00b0*/  UMOV UR7, 0x3fa99999 ;  /* 0x3fa9999900077882 */ /* 0x000fc80000000000 */
[----:B------:R-:W3:Y:S01]  /*00c0*/  LDC.64 R6, c[0x0][0x388] ;  /* 0x0000e200ff067b82 */ /* 0x000ee20000000a00 */
[----:B-1----:R-:W-:Y:S01]  /*00d0*/  DMUL R2, R2, UR6 ;  /* 0x0000000602027c28 */ /* 0x002fe20008000000 */
[----:B0-----:R-:W-:-:S06]  /*00e0*/  IMAD.WIDE R4, R9, 0x8, R4 ;  /* 0x0000000809047825 */ /* 0x001fcc00078e0204 */
[----:B--2---:R-:W-:Y:S01]  /*00f0*/  STG.E.64 desc[UR4][R4.64], R2 ;  /* 0x0000000204007986 */ /* 0x004fe2000c101b04 */
[----:B---3--:R-:W-:-:S05]  /*0100*/  IMAD.WIDE R6, R9, 0x8, R6 ;  /* 0x0000000809067825 */ /* 0x008fca00078e0206 */
[----:B------:R-:W-:Y:S01]  /*0110*/  STG.E.64 desc[UR4][R6.64], R2 ;  /* 0x0000000206007986 */ /* 0x000fe2000c101b04 */
[----:B------:R-:W-:Y:S05]  /*0120*/  EXIT ;  /* 0x000000000000794d */ /* 0x000fea0003800000 */
.L_x_44:
        /* <DEDUP_REMOVED lines=13> */
.L_x_48:


//--------------------- .nv.shared.reserved.0     --------------------------
	.section	.nv.shared.reserved.0,"aw",@nobits
	.weak		__nv_reservedSMEM_offset_0_alias
	.size		__nv_reservedSMEM_offset_0_alias, 0, 64
	.other		__nv_reservedSMEM_offset_0_alias,@"STO_CUDA_RESERVED_SHARED STV_DEFAULT"
__nv_reservedSMEM_offset_0_alias:
	.zero		0
	.zero		64


//--------------------- .nv.constant0._Z5solvePdS_S_S_S_S_ --------------------------
	.section	.nv.constant0._Z5solvePdS_S_S_S_S_,"a",@progbits
	.sectionflags	@""
	.align	4
.nv.constant0._Z5solvePdS_S_S_S_S_:
	.zero		944


//--------------------- .nv.constant0._Z16initializeArraysPdS_S_S_ --------------------------
	.section	.nv.constant0._Z16initializeArraysPdS_S_S_,"a",@progbits
	.sectionflags	@""
	.align	4
.nv.constant0._Z16initializeArraysPdS_S_S_:
	.zero		928


//--------------------- .nv.constant0._Z9buildMeshPdS_ --------------------------
	.section	.nv.constant0._Z9buildMeshPdS_,"a",@progbits
	.sectionflags	@""
	.align	4
.nv.constant0._Z9buildMeshPdS_:
	.zero		912


//--------------------- SYMBOLS --------------------------

	.type		.nv.reservedSmem.offset0,@object
	.size		.nv.reservedSmem.offset0,0x4
